	.target	sm_90a

	.elftype	@"ET_EXEC"


//--------------------- .note.nv.tkinfo           --------------------------
	.section	.note.nv.tkinfo,"",@"SHT_NOTE"
	.sectionflags	@"SHF_NOTE_NV_TKINFO"
	.tkinfo
        /*0018*/ 	.word	0x00000002
        /*0030*/ 	.string	""
        /*0030*/ 	.string	"ptxas"
        /*0030*/ 	.string	"Cuda compilation tools, release 13.0, V13.0.88"
        /*0030*/ 	.string	"Build cuda_13.0.r13.0/compiler.36424714_0"
        /*0030*/ 	.string	"-arch sm_90a -m 64 "



//--------------------- .note.nv.cuinfo           --------------------------
	.section	.note.nv.cuinfo,"",@"SHT_NOTE"
	.sectionflags	@"SHF_NOTE_NV_CUINFO"
        /*0018*/ 	.short	0x0002
        /*001a*/ 	.short	0x005a
        /*001c*/ 	.short	0x0082
	.zero		2


//--------------------- .nv.info                  --------------------------
	.section	.nv.info,"",@"SHT_CUDA_INFO"
	.align	4


	//----- nvinfo : EIATTR_REGCOUNT
	.align		4
        /*0000*/ 	.byte	0x04, 0x2f
        /*0002*/ 	.short	(.L_15 - .L_14)
	.align		4
.L_14:
        /*0004*/ 	.word	index@(_ZN7cutlass13device_kernelINS_4gemm6kernel13GemmUniversalIN4cute5tupleIJiiiiEEENS1_10collective13CollectiveMmaINS1_34MainloopSm90TmaGmmaWarpSpecializedILi5ENS5_IJNS4_1CILi2EEENSA_ILi1EEESC_EEENS1_35KernelTmaWarpSpecializedCooperativeEEENS5_IJNSA_ILi256EEESG_NSA_ILi32EEEEEENS_6half_tENS5_IJlSC_lEEESJ_SK_NS4_8TiledMMAINS4_8MMA_AtomIJNS4_4SM904GMMA26MMA_64x256x16_F32F16F16_SSILNSO_5MajorE0ELSQ_0ELNSO_7ScaleInE1ELSR_1EEEEEENS4_6LayoutISD_NS5_IJSC_NSA_ILi0EEESV_EEEEENS5_IJNS4_10UnderscoreESY_SY_EEEEENS4_13SM90_TMA_LOADENS4_14ComposedLayoutINS4_7SwizzleILi2ELi4ELi3EEENS4_18smem_ptr_flag_bitsILi16EEENSU_INS5_IJNSA_ILi8EEESH_EEENS5_IJSH_SC_EEEEEEEvNS4_8identityENS4_23SM90_TMA_LOAD_MULTICASTES1B_vS1C_EENS_8epilogue10collective6detail29Sm90TmaWarpSpecializedAdapterINS1G_15DefaultEpilogueISJ_SK_SK_NS1F_6thread17LinearCombinationISJ_Li1EffLNS1K_9ScaleType4KindE0ELNS_15FloatRoundStyleE2ESJ_EENS1_15EpilogueDefaultEEEEEvvEEEEvNT_6ParamsE)
        /*0008*/ 	.word	0x000000a8


	//----- nvinfo : EIATTR_FRAME_SIZE
	.align		4
.L_15:
        /*000c*/ 	.byte	0x04, 0x11
        /*000e*/ 	.short	(.L_17 - .L_16)
	.align		4
.L_16:
        /*0010*/ 	.word	index@(_ZN7cutlass13device_kernelINS_4gemm6kernel13GemmUniversalIN4cute5tupleIJiiiiEEENS1_10collective13CollectiveMmaINS1_34MainloopSm90TmaGmmaWarpSpecializedILi5ENS5_IJNS4_1CILi2EEENSA_ILi1EEESC_EEENS1_35KernelTmaWarpSpecializedCooperativeEEENS5_IJNSA_ILi256EEESG_NSA_ILi32EEEEEENS_6half_tENS5_IJlSC_lEEESJ_SK_NS4_8TiledMMAINS4_8MMA_AtomIJNS4_4SM904GMMA26MMA_64x256x16_F32F16F16_SSILNSO_5MajorE0ELSQ_0ELNSO_7ScaleInE1ELSR_1EEEEEENS4_6LayoutISD_NS5_IJSC_NSA_ILi0EEESV_EEEEENS5_IJNS4_10UnderscoreESY_SY_EEEEENS4_13SM90_TMA_LOADENS4_14ComposedLayoutINS4_7SwizzleILi2ELi4ELi3EEENS4_18smem_ptr_flag_bitsILi16EEENSU_INS5_IJNSA_ILi8EEESH_EEENS5_IJSH_SC_EEEEEEEvNS4_8identityENS4_23SM90_TMA_LOAD_MULTICASTES1B_vS1C_EENS_8epilogue10collective6detail29Sm90TmaWarpSpecializedAdapterINS1G_15DefaultEpilogueISJ_SK_SK_NS1F_6thread17LinearCombinationISJ_Li1EffLNS1K_9ScaleType4KindE0ELNS_15FloatRoundStyleE2ESJ_EENS1_15EpilogueDefaultEEEEEvvEEEEvNT_6ParamsE)
        /*0014*/ 	.word	0x000004c0


	//----- nvinfo : EIATTR_MIN_STACK_SIZE
	.align		4
.L_17:
        /*0018*/ 	.byte	0x04, 0x12
        /*001a*/ 	.short	(.L_19 - .L_18)
	.align		4
.L_18:
        /*001c*/ 	.word	index@(_ZN7cutlass13device_kernelINS_4gemm6kernel13GemmUniversalIN4cute5tupleIJiiiiEEENS1_10collective13CollectiveMmaINS1_34MainloopSm90TmaGmmaWarpSpecializedILi5ENS5_IJNS4_1CILi2EEENSA_ILi1EEESC_EEENS1_35KernelTmaWarpSpecializedCooperativeEEENS5_IJNSA_ILi256EEESG_NSA_ILi32EEEEEENS_6half_tENS5_IJlSC_lEEESJ_SK_NS4_8TiledMMAINS4_8MMA_AtomIJNS4_4SM904GMMA26MMA_64x256x16_F32F16F16_SSILNSO_5MajorE0ELSQ_0ELNSO_7ScaleInE1ELSR_1EEEEEENS4_6LayoutISD_NS5_IJSC_NSA_ILi0EEESV_EEEEENS5_IJNS4_10UnderscoreESY_SY_EEEEENS4_13SM90_TMA_LOADENS4_14ComposedLayoutINS4_7SwizzleILi2ELi4ELi3EEENS4_18smem_ptr_flag_bitsILi16EEENSU_INS5_IJNSA_ILi8EEESH_EEENS5_IJSH_SC_EEEEEEEvNS4_8identityENS4_23SM90_TMA_LOAD_MULTICASTES1B_vS1C_EENS_8epilogue10collective6detail29Sm90TmaWarpSpecializedAdapterINS1G_15DefaultEpilogueISJ_SK_SK_NS1F_6thread17LinearCombinationISJ_Li1EffLNS1K_9ScaleType4KindE0ELNS_15FloatRoundStyleE2ESJ_EENS1_15EpilogueDefaultEEEEEvvEEEEvNT_6ParamsE)
        /*0020*/ 	.word	0x000004c0
.L_19:


//--------------------- .nv.compat                --------------------------
	.section	.nv.compat,"",@"SHT_CUDA_COMPAT_INFO"
	.align	4
        /*0000*/ 	.byte	0x02, 0x09, 0x01, 0x00, 0x02, 0x02, 0x04, 0x00, 0x02, 0x05, 0x05, 0x00, 0x03, 0x07, 0x01, 0x01
        /*0010*/ 	.byte	0x02, 0x03, 0x01, 0x00, 0x02, 0x06, 0x01, 0x00, 0x04, 0x0b, 0x08, 0x00, 0x00, 0x00, 0x00, 0x00
        /*0020*/ 	.byte	0x00, 0x00, 0x00, 0x00


//--------------------- .nv.info._ZN7cutlass13device_kernelINS_4gemm6kernel13GemmUniversalIN4cute5tupleIJiiiiEEENS1_10collective13CollectiveMmaINS1_34MainloopSm90TmaGmmaWarpSpecializedILi5ENS5_IJNS4_1CILi2EEENSA_ILi1EEESC_EEENS1_35KernelTmaWarpSpecializedCooperativeEEENS5_IJNSA_ILi256EEESG_NSA_ILi32EEEEEENS_6half_tENS5_IJlSC_lEEESJ_SK_NS4_8TiledMMAINS4_8MMA_AtomIJNS4_4SM904GMMA26MMA_64x256x16_F32F16F16_SSILNSO_5MajorE0ELSQ_0ELNSO_7ScaleInE1ELSR_1EEEEEENS4_6LayoutISD_NS5_IJSC_NSA_ILi0EEESV_EEEEENS5_IJNS4_10UnderscoreESY_SY_EEEEENS4_13SM90_TMA_LOADENS4_14ComposedLayoutINS4_7SwizzleILi2ELi4ELi3EEENS4_18smem_ptr_flag_bitsILi16EEENSU_INS5_IJNSA_ILi8EEESH_EEENS5_IJSH_SC_EEEEEEEvNS4_8identityENS4_23SM90_TMA_LOAD_MULTICASTES1B_vS1C_EENS_8epilogue10collective6detail29Sm90TmaWarpSpecializedAdapterINS1G_15DefaultEpilogueISJ_SK_SK_NS1F_6thread17LinearCombinationISJ_Li1EffLNS1K_9ScaleType4KindE0ELNS_15FloatRoundStyleE2ESJ_EENS1_15EpilogueDefaultEEEEEvvEEEEvNT_6ParamsE --------------------------
	.section	.nv.info._ZN7cutlass13device_kernelINS_4gemm6kernel13GemmUniversalIN4cute5tupleIJiiiiEEENS1_10collective13CollectiveMmaINS1_34MainloopSm90TmaGmmaWarpSpecializedILi5ENS5_IJNS4_1CILi2EEENSA_ILi1EEESC_EEENS1_35KernelTmaWarpSpecializedCooperativeEEENS5_IJNSA_ILi256EEESG_NSA_ILi32EEEEEENS_6half_tENS5_IJlSC_lEEESJ_SK_NS4_8TiledMMAINS4_8MMA_AtomIJNS4_4SM904GMMA26MMA_64x256x16_F32F16F16_SSILNSO_5MajorE0ELSQ_0ELNSO_7ScaleInE1ELSR_1EEEEEENS4_6LayoutISD_NS5_IJSC_NSA_ILi0EEESV_EEEEENS5_IJNS4_10UnderscoreESY_SY_EEEEENS4_13SM90_TMA_LOADENS4_14ComposedLayoutINS4_7SwizzleILi2ELi4ELi3EEENS4_18smem_ptr_flag_bitsILi16EEENSU_INS5_IJNSA_ILi8EEESH_EEENS5_IJSH_SC_EEEEEEEvNS4_8identityENS4_23SM90_TMA_LOAD_MULTICASTES1B_vS1C_EENS_8epilogue10collective6detail29Sm90TmaWarpSpecializedAdapterINS1G_15DefaultEpilogueISJ_SK_SK_NS1F_6thread17LinearCombinationISJ_Li1EffLNS1K_9ScaleType4KindE0ELNS_15FloatRoundStyleE2ESJ_EENS1_15EpilogueDefaultEEEEEvvEEEEvNT_6ParamsE,"",@"SHT_CUDA_INFO"
	.sectionflags	@""
	.align	4


	//----- nvinfo : EIATTR_CUDA_API_VERSION
	.align		4
        /*0000*/ 	.byte	0x04, 0x37
        /*0002*/ 	.short	(.L_21 - .L_20)
.L_20:
        /*0004*/ 	.word	0x00000082


	//----- nvinfo : EIATTR_KPARAM_INFO
	.align		4
.L_21:
        /*0008*/ 	.byte	0x04, 0x17
        /*000a*/ 	.short	(.L_23 - .L_22)
.L_22:
        /*000c*/ 	.word	0x00000000
        /*0010*/ 	.short	0x0000
        /*0012*/ 	.short	0x0070
        /*0014*/ 	.byte	0x00, 0xf0, 0x01, 0x10


	//----- nvinfo : EIATTR_SPARSE_MMA_MASK
	.align		4
.L_23:
        /*0018*/ 	.byte	0x03, 0x50
        /*001a*/ 	.short	0x0000


	//----- nvinfo : EIATTR_MAXREG_COUNT
	.align		4
        /*001c*/ 	.byte	0x03, 0x1b
        /*001e*/ 	.short	0x00a8


	//----- nvinfo : EIATTR_NUM_BARRIERS
	.align		4
        /*0020*/ 	.byte	0x02, 0x4c
        /*0022*/ 	.byte	0x01
	.zero		1


	//----- nvinfo : EIATTR_EXTERNS
	.align		4
        /*0024*/ 	.byte	0x04, 0x0f
        /*0026*/ 	.short	(.L_25 - .L_24)


	//   ....[0]....
	.align		4
.L_24:
        /*0028*/ 	.word	index@(__assertfail)


	//----- nvinfo : EIATTR_ANNOTATIONS
	.align		4
.L_25:
        /*002c*/ 	.byte	0x04, 0x55
        /*002e*/ 	.short	(.L_27 - .L_26)


	//   ....[0]....
.L_26:
        /*0030*/ 	.word	0x00000001
        /*0034*/ 	.byte	0x20, 0x0a, 0x00, 0x00, 0x01, 0x00, 0x00, 0x00, 0x30, 0x0a, 0x00, 0x00, 0x01, 0x00, 0x00, 0x00
        /* <DEDUP_REMOVED lines=380> */
        /*1804*/ 	.byte	0x90, 0x6f, 0x01, 0x00


	//----- nvinfo : EIATTR_MERCURY_ISA_VERSION
	.align		4
.L_27:
        /*1808*/ 	.byte	0x03, 0x5f
        /*180a*/ 	.short	0x0101


	//----- nvinfo : EIATTR_INT_WARP_WIDE_INSTR_OFFSETS
	.align		4
        /*180c*/ 	.byte	0x04, 0x31
        /*180e*/ 	.short	(.L_29 - .L_28)


	//   ....[0]....
.L_28:
        /*1810*/ 	.word	0x000005a0


	//   ....[1]....
        /*1814*/ 	.word	0x000005b0


	//   ....[2]....
        /*1818*/ 	.word	0x00000720


	//----- nvinfo : EIATTR_COOP_GROUP_MASK_REGIDS
	.align		4
.L_29:
        /*181c*/ 	.byte	0x04, 0x29
        /*181e*/ 	.short	(.L_31 - .L_30)


	//   ....[0]....
.L_30:
        /*1820*/ 	.word	0xffffffff


	//   ....[1]....
        /*1824*/ 	.word	0xffffffff


	//   ....[2]....
        /*1828*/ 	.word	0xffffffff


	//   ....[3]....
        /*182c*/ 	.word	0xffffffff


	//   ....[4]....
        /*1830*/ 	.word	0xffffffff


	//   ....[5]....
        /*1834*/ 	.word	0xffffffff


	//----- nvinfo : EIATTR_COOP_GROUP_INSTR_OFFSETS
	.align		4
.L_31:
        /*1838*/ 	.byte	0x04, 0x28
        /*183a*/ 	.short	(.L_33 - .L_32)


	//   ....[0]....
.L_32:
        /*183c*/ 	.word	0x00000070


	//   ....[1]....
        /*1840*/ 	.word	0x00000080


	//   ....[2]....
        /*1844*/ 	.word	0x000001a0


	//   ....[3]....
        /*1848*/ 	.word	0x000003f0


	//   ....[4]....
        /*184c*/ 	.word	0x00000860


	//   ....[5]....
        /*1850*/ 	.word	0x00001430


	//----- nvinfo : EIATTR_REG_RECONFIG
	.align		4
.L_33:
        /*1854*/ 	.byte	0x01, 0x54
	.zero		2


	//----- nvinfo : EIATTR_SYSCALL_OFFSETS
	.align		4
        /*1858*/ 	.byte	0x04, 0x46
        /*185a*/ 	.short	(.L_35 - .L_34)


	//   ....[0]....
.L_34:
        /*185c*/ 	.word	0x000015e0


	//----- nvinfo : EIATTR_MBARRIER_INSTR_OFFSETS
	.align		4
.L_35:
        /*1860*/ 	.byte	0x04, 0x39
        /*1862*/ 	.short	(.L_37 - .L_36)


	//   ....[0]....
.L_36:
        /*1864*/ 	.word	0x00000320
        /*1868*/ 	.word	0x000000ff
        /*186c*/ 	.word	0x00000000
        /*1870*/ 	.short	0x0100
        /*1872*/ 	.byte	0x08
	.zero		1


	//   ....[1]....
        /*1874*/ 	.word	0x00000330
        /*1878*/ 	.word	0x000000ff
        /*187c*/ 	.word	0x00000028
        /*1880*/ 	.short	0x0100
        /*1882*/ 	.byte	0x08
	.zero		1


	//   ....[2]....
        /*1884*/ 	.word	0x00000340
        /*1888*/ 	.word	0x000000ff
        /*188c*/ 	.word	0x00000008
        /*1890*/ 	.short	0x0100
        /*1892*/ 	.byte	0x08
	.zero		1


	//   ....[3]....
        /*1894*/ 	.word	0x00000350
        /*1898*/ 	.word	0x000000ff
        /*189c*/ 	.word	0x00000030
        /*18a0*/ 	.short	0x0100
        /*18a2*/ 	.byte	0x08
	.zero		1


	//   ....[4]....
        /*18a4*/ 	.word	0x00000360
        /*18a8*/ 	.word	0x000000ff
        /*18ac*/ 	.word	0x00000010
        /*18b0*/ 	.short	0x0100
        /*18b2*/ 	.byte	0x08
	.zero		1


	//   ....[5]....
        /*18b4*/ 	.word	0x00000370
        /*18b8*/ 	.word	0x000000ff
        /*18bc*/ 	.word	0x00000038
        /*18c0*/ 	.short	0x0100
        /*18c2*/ 	.byte	0x08
	.zero		1


	//   ....[6]....
        /*18c4*/ 	.word	0x00000380
        /*18c8*/ 	.word	0x000000ff
        /*18cc*/ 	.word	0x00000018
        /*18d0*/ 	.short	0x0100
        /*18d2*/ 	.byte	0x08
	.zero		1


	//   ....[7]....
        /*18d4*/ 	.word	0x00000390
        /*18d8*/ 	.word	0x000000ff
        /*18dc*/ 	.word	0x00000040
        /*18e0*/ 	.short	0x0100
        /*18e2*/ 	.byte	0x08
	.zero		1


	//   ....[8]....
        /*18e4*/ 	.word	0x000003a0
        /*18e8*/ 	.word	0x000000ff
        /*18ec*/ 	.word	0x00000020
        /*18f0*/ 	.short	0x0100
        /*18f2*/ 	.byte	0x08
	.zero		1


	//   ....[9]....
        /*18f4*/ 	.word	0x000003b0
        /*18f8*/ 	.word	0x000000ff
        /*18fc*/ 	.word	0x00000048
        /*1900*/ 	.short	0x0100
        /*1902*/ 	.byte	0x08
	.zero		1


	//   ....[10]....
        /*1904*/ 	.word	0x00000790
        /*1908*/ 	.word	0x000000ff
        /*190c*/ 	.word	0x00000060
        /*1910*/ 	.short	0x0100
        /*1912*/ 	.byte	0x06
	.zero		1


	//   ....[11]....
        /*1914*/ 	.word	0x000007c0
        /*1918*/ 	.word	0x000000ff
        /*191c*/ 	.word	0x00000068
        /*1920*/ 	.short	0x0100
        /*1922*/ 	.byte	0x06
	.zero		1


	//   ....[12]....
        /*1924*/ 	.word	0x000016c0
        /*1928*/ 	.word	0x00000004
        /*192c*/ 	.word	0x00000000
        /*1930*/ 	.short	0x010a
        /*1932*/ 	.byte	0x3f
	.zero		1


	//   ....[13]....
        /*1934*/ 	.word	0x00001700
        /*1938*/ 	.word	0x00000004
        /*193c*/ 	.word	0x00000000
        /*1940*/ 	.short	0x010a
        /*1942*/ 	.byte	0x3f
	.zero		1


	//   ....[14]....
        /*1944*/ 	.word	0x00002c90
        /*1948*/ 	.word	0x00000005
        /*194c*/ 	.word	0x00000000
        /*1950*/ 	.short	0x010a
        /*1952*/ 	.byte	0x3f
	.zero		1


	//   ....[15]....
        /*1954*/ 	.word	0x00002cd0
        /*1958*/ 	.word	0x00000005
        /*195c*/ 	.word	0x00000000
        /*1960*/ 	.short	0x010a
        /*1962*/ 	.byte	0x3f
	.zero		1


	//   ....[16]....
        /*1964*/ 	.word	0x00004cf0
        /*1968*/ 	.word	0x00000005
        /*196c*/ 	.word	0x00000000
        /*1970*/ 	.short	0x0101
        /*1972*/ 	.byte	0x3f
	.zero		1


	//   ....[17]....
        /*1974*/ 	.word	0x00004f00
        /*1978*/ 	.word	0x00000000
        /*197c*/ 	.word	0x00000000
        /*1980*/ 	.short	0x0101
        /*1982*/ 	.byte	0x3f
	.zero		1


	//   ....[18]....
        /*1984*/ 	.word	0x00016b00
        /*1988*/ 	.word	0x00000005
        /*198c*/ 	.word	0x00000028
        /*1990*/ 	.short	0x010a
        /*1992*/ 	.byte	0x3f
	.zero		1


	//   ....[19]....
        /*1994*/ 	.word	0x00016e90
        /*1998*/ 	.word	0x00000002
        /*199c*/ 	.word	0x00000068
        /*19a0*/ 	.short	0x0101
        /*19a2*/ 	.byte	0x3f
	.zero		1


	//   ....[20]....
        /*19a4*/ 	.word	0x00017690
        /*19a8*/ 	.word	0x00000005
        /*19ac*/ 	.word	0x00000000
        /*19b0*/ 	.short	0x010a
        /*19b2*/ 	.byte	0x3f
	.zero		1


	//   ....[21]....
        /*19b4*/ 	.word	0x00017720
        /*19b8*/ 	.word	0x00000007
        /*19bc*/ 	.word	0x00000000
        /*19c0*/ 	.short	0x010a
        /*19c2*/ 	.byte	0x3f
	.zero		1


	//   ....[22]....
        /*19c4*/ 	.word	0x000177b0
        /*19c8*/ 	.word	0x00000007
        /*19cc*/ 	.word	0x00000000
        /*19d0*/ 	.short	0x010a
        /*19d2*/ 	.byte	0x3f
	.zero		1


	//   ....[23]....
        /*19d4*/ 	.word	0x00017840
        /*19d8*/ 	.word	0x00000007
        /*19dc*/ 	.word	0x00000000
        /*19e0*/ 	.short	0x010a
        /*19e2*/ 	.byte	0x3f
	.zero		1


	//   ....[24]....
        /*19e4*/ 	.word	0x000178d0
        /*19e8*/ 	.word	0x00000003
        /*19ec*/ 	.word	0x00000000
        /*19f0*/ 	.short	0x010a
        /*19f2*/ 	.byte	0x3f
	.zero		1


	//   ....[25]....
        /*19f4*/ 	.word	0x00017930
        /*19f8*/ 	.word	0x00000004
        /*19fc*/ 	.word	0x00000000
        /*1a00*/ 	.short	0x010a
        /*1a02*/ 	.byte	0x3f
	.zero		1


	//   ....[26]....
        /*1a04*/ 	.word	0x00017980
        /*1a08*/ 	.word	0x00000005
        /*1a0c*/ 	.word	0x00000000
        /*1a10*/ 	.short	0x010a
        /*1a12*/ 	.byte	0x3f
	.zero		1


	//   ....[27]....
        /*1a14*/ 	.word	0x00017a50
        /*1a18*/ 	.word	0x00000005
        /*1a1c*/ 	.word	0x00000028
        /*1a20*/ 	.short	0x010a
        /*1a22*/ 	.byte	0x3f
	.zero		1


	//   ....[28]....
        /*1a24*/ 	.word	0x00017b20
        /*1a28*/ 	.word	0x00000005
        /*1a2c*/ 	.word	0x00000000
        /*1a30*/ 	.short	0x010a
        /*1a32*/ 	.byte	0x3f
	.zero		1


	//   ....[29]....
        /*1a34*/ 	.word	0x00017b70
        /*1a38*/ 	.word	0x00000007
        /*1a3c*/ 	.word	0x00000000
        /*1a40*/ 	.short	0x010a
        /*1a42*/ 	.byte	0x3f
	.zero		1


	//   ....[30]....
        /*1a44*/ 	.word	0x00017bc0
        /*1a48*/ 	.word	0x00000007
        /*1a4c*/ 	.word	0x00000000
        /*1a50*/ 	.short	0x010a
        /*1a52*/ 	.byte	0x3f
	.zero		1


	//   ....[31]....
        /*1a54*/ 	.word	0x00017c10
        /*1a58*/ 	.word	0x00000007
        /*1a5c*/ 	.word	0x00000000
        /*1a60*/ 	.short	0x010a
        /*1a62*/ 	.byte	0x3f
	.zero		1


	//----- nvinfo : EIATTR_NUM_MBARRIERS
	.align		4
.L_37:
        /*1a64*/ 	.byte	0x03, 0x38
        /*1a66*/ 	.short	0x000c


	//----- nvinfo : EIATTR_EXIT_INSTR_OFFSETS
	.align		4
        /*1a68*/ 	.byte	0x04, 0x1c
        /*1a6a*/ 	.short	(.L_39 - .L_38)


	//   ....[0]....
.L_38:
        /*1a6c*/ 	.word	0x00000ac0


	//   ....[1]....
        /*1a70*/ 	.word	0x00001350


	//   ....[2]....
        /*1a74*/ 	.word	0x00016150


	//   ....[3]....
        /*1a78*/ 	.word	0x00016770


	//   ....[4]....
        /*1a7c*/ 	.word	0x00017920


	//----- nvinfo : EIATTR_MAX_THREADS
	.align		4
.L_39:
        /*1a80*/ 	.byte	0x04, 0x05
        /*1a82*/ 	.short	(.L_41 - .L_40)
.L_40:
        /*1a84*/ 	.word	0x00000180
        /*1a88*/ 	.word	0x00000001
        /*1a8c*/ 	.word	0x00000001


	//----- nvinfo : EIATTR_CRS_STACK_SIZE
	.align		4
.L_41:
        /*1a90*/ 	.byte	0x04, 0x1e
        /*1a92*/ 	.short	(.L_43 - .L_42)
.L_42:
        /*1a94*/ 	.word	0x00000000


	//----- nvinfo : EIATTR_CBANK_PARAM_SIZE
	.align		4
.L_43:
        /*1a98*/ 	.byte	0x03, 0x19
        /*1a9a*/ 	.short	0x0470


	//----- nvinfo : EIATTR_PARAM_CBANK
	.align		4
        /*1a9c*/ 	.byte	0x04, 0x0a
        /*1a9e*/ 	.short	(.L_45 - .L_44)
	.align		4
.L_44:
        /*1aa0*/ 	.word	index@(.nv.constant0._ZN7cutlass13device_kernelINS_4gemm6kernel13GemmUniversalIN4cute5tupleIJiiiiEEENS1_10collective13CollectiveMmaINS1_34MainloopSm90TmaGmmaWarpSpecializedILi5ENS5_IJNS4_1CILi2EEENSA_ILi1EEESC_EEENS1_35KernelTmaWarpSpecializedCooperativeEEENS5_IJNSA_ILi256EEESG_NSA_ILi32EEEEEENS_6half_tENS5_IJlSC_lEEESJ_SK_NS4_8TiledMMAINS4_8MMA_AtomIJNS4_4SM904GMMA26MMA_64x256x16_F32F16F16_SSILNSO_5MajorE0ELSQ_0ELNSO_7ScaleInE1ELSR_1EEEEEENS4_6LayoutISD_NS5_IJSC_NSA_ILi0EEESV_EEEEENS5_IJNS4_10UnderscoreESY_SY_EEEEENS4_13SM90_TMA_LOADENS4_14ComposedLayoutINS4_7SwizzleILi2ELi4ELi3EEENS4_18smem_ptr_flag_bitsILi16EEENSU_INS5_IJNSA_ILi8EEESH_EEENS5_IJSH_SC_EEEEEEEvNS4_8identityENS4_23SM90_TMA_LOAD_MULTICASTES1B_vS1C_EENS_8epilogue10collective6detail29Sm90TmaWarpSpecializedAdapterINS1G_15DefaultEpilogueISJ_SK_SK_NS1F_6thread17LinearCombinationISJ_Li1EffLNS1K_9ScaleType4KindE0ELNS_15FloatRoundStyleE2ESJ_EENS1_15EpilogueDefaultEEEEEvvEEEEvNT_6ParamsE)
        /*1aa4*/ 	.short	0x0210
        /*1aa6*/ 	.short	0x0470


	//----- nvinfo : EIATTR_SW_WAR
	.align		4
.L_45:
        /*1aa8*/ 	.byte	0x04, 0x36
        /*1aaa*/ 	.short	(.L_47 - .L_46)
.L_46:
        /*1aac*/ 	.word	0x00000008
.L_47:


//--------------------- .nv.callgraph             --------------------------
	.section	.nv.callgraph,"",@"SHT_CUDA_CALLGRAPH"
	.align	4
	.sectionentsize	8
	.align		4
        /*0000*/ 	.word	0x00000000
	.align		4
        /*0004*/ 	.word	0xffffffff
	.align		4
        /*0008*/ 	.word	index@(_ZN7cutlass13device_kernelINS_4gemm6kernel13GemmUniversalIN4cute5tupleIJiiiiEEENS1_10collective13CollectiveMmaINS1_34MainloopSm90TmaGmmaWarpSpecializedILi5ENS5_IJNS4_1CILi2EEENSA_ILi1EEESC_EEENS1_35KernelTmaWarpSpecializedCooperativeEEENS5_IJNSA_ILi256EEESG_NSA_ILi32EEEEEENS_6half_tENS5_IJlSC_lEEESJ_SK_NS4_8TiledMMAINS4_8MMA_AtomIJNS4_4SM904GMMA26MMA_64x256x16_F32F16F16_SSILNSO_5MajorE0ELSQ_0ELNSO_7ScaleInE1ELSR_1EEEEEENS4_6LayoutISD_NS5_IJSC_NSA_ILi0EEESV_EEEEENS5_IJNS4_10UnderscoreESY_SY_EEEEENS4_13SM90_TMA_LOADENS4_14ComposedLayoutINS4_7SwizzleILi2ELi4ELi3EEENS4_18smem_ptr_flag_bitsILi16EEENSU_INS5_IJNSA_ILi8EEESH_EEENS5_IJSH_SC_EEEEEEEvNS4_8identityENS4_23SM90_TMA_LOAD_MULTICASTES1B_vS1C_EENS_8epilogue10collective6detail29Sm90TmaWarpSpecializedAdapterINS1G_15DefaultEpilogueISJ_SK_SK_NS1F_6thread17LinearCombinationISJ_Li1EffLNS1K_9ScaleType4KindE0ELNS_15FloatRoundStyleE2ESJ_EENS1_15EpilogueDefaultEEEEEvvEEEEvNT_6ParamsE)
	.align		4
        /*000c*/ 	.word	index@(__assertfail)
	.align		4
        /*0010*/ 	.word	0x00000000
	.align		4
        /*0014*/ 	.word	0xfffffffe
	.align		4
        /*0018*/ 	.word	0x00000000
	.align		4
        /*001c*/ 	.word	0xfffffffd
	.align		4
        /*0020*/ 	.word	0x00000000
	.align		4
        /*0024*/ 	.word	0xfffffffc


//--------------------- .nv.constant4             --------------------------
	.section	.nv.constant4,"a",@progbits
	.align	8
	.align		8
.nv.constant4:
        /*0000*/ 	.dword	__assertfail
	.align		8
        /*0008*/ 	.dword	__unnamed_1
	.align		8
        /*0010*/ 	.dword	_ZN39_INTERNAL_a1cafc1d_4_k_cu_a3231feb_41454cuda3std3__45__cpo5beginE
	.align		8
        /*0018*/ 	.dword	_ZN39_INTERNAL_a1cafc1d_4_k_cu_a3231feb_41454cuda3std3__45__cpo3endE
	.align		8
        /*0020*/ 	.dword	_ZN39_INTERNAL_a1cafc1d_4_k_cu_a3231feb_41454cuda3std3__45__cpo6cbeginE
	.align		8
        /*0028*/ 	.dword	_ZN39_INTERNAL_a1cafc1d_4_k_cu_a3231feb_41454cuda3std3__45__cpo4cendE
	.align		8
        /*0030*/ 	.dword	_ZN39_INTERNAL_a1cafc1d_4_k_cu_a3231feb_41454cuda3std3__441_GLOBAL__N__a1cafc1d_4_k_cu_a3231feb_41456ignoreE
	.align		8
        /*0038*/ 	.dword	_ZN39_INTERNAL_a1cafc1d_4_k_cu_a3231feb_41454cuda3std3__419piecewise_constructE
	.align		8
        /*0040*/ 	.dword	_ZN39_INTERNAL_a1cafc1d_4_k_cu_a3231feb_41454cuda3std3__48in_placeE
	.align		8
        /*0048*/ 	.dword	_ZN39_INTERNAL_a1cafc1d_4_k_cu_a3231feb_41454cuda3std6ranges3__45__cpo4swapE
	.align		8
        /*0050*/ 	.dword	_ZN39_INTERNAL_a1cafc1d_4_k_cu_a3231feb_41454cuda3std6ranges3__45__cpo9iter_moveE
	.align		8
        /*0058*/ 	.dword	_ZN39_INTERNAL_a1cafc1d_4_k_cu_a3231feb_41454cute7productE
	.align		8
        /*0060*/ 	.dword	_ZN39_INTERNAL_a1cafc1d_4_k_cu_a3231feb_41454cute1_E
	.align		8
        /*0068*/ 	.dword	$str$22
	.align		8
        /*0070*/ 	.dword	$str$23


//--------------------- .text._ZN7cutlass13device_kernelINS_4gemm6kernel13GemmUniversalIN4cute5tupleIJiiiiEEENS1_10collective13CollectiveMmaINS1_34MainloopSm90TmaGmmaWarpSpecializedILi5ENS5_IJNS4_1CILi2EEENSA_ILi1EEESC_EEENS1_35KernelTmaWarpSpecializedCooperativeEEENS5_IJNSA_ILi256EEESG_NSA_ILi32EEEEEENS_6half_tENS5_IJlSC_lEEESJ_SK_NS4_8TiledMMAINS4_8MMA_AtomIJNS4_4SM904GMMA26MMA_64x256x16_F32F16F16_SSILNSO_5MajorE0ELSQ_0ELNSO_7ScaleInE1ELSR_1EEEEEENS4_6LayoutISD_NS5_IJSC_NSA_ILi0EEESV_EEEEENS5_IJNS4_10UnderscoreESY_SY_EEEEENS4_13SM90_TMA_LOADENS4_14ComposedLayoutINS4_7SwizzleILi2ELi4ELi3EEENS4_18smem_ptr_flag_bitsILi16EEENSU_INS5_IJNSA_ILi8EEESH_EEENS5_IJSH_SC_EEEEEEEvNS4_8identityENS4_23SM90_TMA_LOAD_MULTICASTES1B_vS1C_EENS_8epilogue10collective6detail29Sm90TmaWarpSpecializedAdapterINS1G_15DefaultEpilogueISJ_SK_SK_NS1F_6thread17LinearCombinationISJ_Li1EffLNS1K_9ScaleType4KindE0ELNS_15FloatRoundStyleE2ESJ_EENS1_15EpilogueDefaultEEEEEvvEEEEvNT_6ParamsE --------------------------
	.section	.text._ZN7cutlass13device_kernelINS_4gemm6kernel13GemmUniversalIN4cute5tupleIJiiiiEEENS1_10collective13CollectiveMmaINS1_34MainloopSm90TmaGmmaWarpSpecializedILi5ENS5_IJNS4_1CILi2EEENSA_ILi1EEESC_EEENS1_35KernelTmaWarpSpecializedCooperativeEEENS5_IJNSA_ILi256EEESG_NSA_ILi32EEEEEENS_6half_tENS5_IJlSC_lEEESJ_SK_NS4_8TiledMMAINS4_8MMA_AtomIJNS4_4SM904GMMA26MMA_64x256x16_F32F16F16_SSILNSO_5MajorE0ELSQ_0ELNSO_7ScaleInE1ELSR_1EEEEEENS4_6LayoutISD_NS5_IJSC_NSA_ILi0EEESV_EEEEENS5_IJNS4_10UnderscoreESY_SY_EEEEENS4_13SM90_TMA_LOADENS4_14ComposedLayoutINS4_7SwizzleILi2ELi4ELi3EEENS4_18smem_ptr_flag_bitsILi16EEENSU_INS5_IJNSA_ILi8EEESH_EEENS5_IJSH_SC_EEEEEEEvNS4_8identityENS4_23SM90_TMA_LOAD_MULTICASTES1B_vS1C_EENS_8epilogue10collective6detail29Sm90TmaWarpSpecializedAdapterINS1G_15DefaultEpilogueISJ_SK_SK_NS1F_6thread17LinearCombinationISJ_Li1EffLNS1K_9ScaleType4KindE0ELNS_15FloatRoundStyleE2ESJ_EENS1_15EpilogueDefaultEEEEEvvEEEEvNT_6ParamsE,"ax",@progbits
	.align	128
.text._ZN7cutlass13device_kernelINS_4gemm6kernel13GemmUniversalIN4cute5tupleIJiiiiEEENS1_10collective13CollectiveMmaINS1_34MainloopSm90TmaGmmaWarpSpecializedILi5ENS5_IJNS4_1CILi2EEENSA_ILi1EEESC_EEENS1_35KernelTmaWarpSpecializedCooperativeEEENS5_IJNSA_ILi256EEESG_NSA_ILi32EEEEEENS_6half_tENS5_IJlSC_lEEESJ_SK_NS4_8TiledMMAINS4_8MMA_AtomIJNS4_4SM904GMMA26MMA_64x256x16_F32F16F16_SSILNSO_5MajorE0ELSQ_0ELNSO_7ScaleInE1ELSR_1EEEEEENS4_6LayoutISD_NS5_IJSC_NSA_ILi0EEESV_EEEEENS5_IJNS4_10UnderscoreESY_SY_EEEEENS4_13SM90_TMA_LOADENS4_14ComposedLayoutINS4_7SwizzleILi2ELi4ELi3EEENS4_18smem_ptr_flag_bitsILi16EEENSU_INS5_IJNSA_ILi8EEESH_EEENS5_IJSH_SC_EEEEEEEvNS4_8identityENS4_23SM90_TMA_LOAD_MULTICASTES1B_vS1C_EENS_8epilogue10collective6detail29Sm90TmaWarpSpecializedAdapterINS1G_15DefaultEpilogueISJ_SK_SK_NS1F_6thread17LinearCombinationISJ_Li1EffLNS1K_9ScaleType4KindE0ELNS_15FloatRoundStyleE2ESJ_EENS1_15EpilogueDefaultEEEEEvvEEEEvNT_6ParamsE:
        .type           _ZN7cutlass13device_kernelINS_4gemm6kernel13GemmUniversalIN4cute5tupleIJiiiiEEENS1_10collective13CollectiveMmaINS1_34MainloopSm90TmaGmmaWarpSpecializedILi5ENS5_IJNS4_1CILi2EEENSA_ILi1EEESC_EEENS1_35KernelTmaWarpSpecializedCooperativeEEENS5_IJNSA_ILi256EEESG_NSA_ILi32EEEEEENS_6half_tENS5_IJlSC_lEEESJ_SK_NS4_8TiledMMAINS4_8MMA_AtomIJNS4_4SM904GMMA26MMA_64x256x16_F32F16F16_SSILNSO_5MajorE0ELSQ_0ELNSO_7ScaleInE1ELSR_1EEEEEENS4_6LayoutISD_NS5_IJSC_NSA_ILi0EEESV_EEEEENS5_IJNS4_10UnderscoreESY_SY_EEEEENS4_13SM90_TMA_LOADENS4_14ComposedLayoutINS4_7SwizzleILi2ELi4ELi3EEENS4_18smem_ptr_flag_bitsILi16EEENSU_INS5_IJNSA_ILi8EEESH_EEENS5_IJSH_SC_EEEEEEEvNS4_8identityENS4_23SM90_TMA_LOAD_MULTICASTES1B_vS1C_EENS_8epilogue10collective6detail29Sm90TmaWarpSpecializedAdapterINS1G_15DefaultEpilogueISJ_SK_SK_NS1F_6thread17LinearCombinationISJ_Li1EffLNS1K_9ScaleType4KindE0ELNS_15FloatRoundStyleE2ESJ_EENS1_15EpilogueDefaultEEEEEvvEEEEvNT_6ParamsE,@function
        .size           _ZN7cutlass13device_kernelINS_4gemm6kernel13GemmUniversalIN4cute5tupleIJiiiiEEENS1_10collective13CollectiveMmaINS1_34MainloopSm90TmaGmmaWarpSpecializedILi5ENS5_IJNS4_1CILi2EEENSA_ILi1EEESC_EEENS1_35KernelTmaWarpSpecializedCooperativeEEENS5_IJNSA_ILi256EEESG_NSA_ILi32EEEEEENS_6half_tENS5_IJlSC_lEEESJ_SK_NS4_8TiledMMAINS4_8MMA_AtomIJNS4_4SM904GMMA26MMA_64x256x16_F32F16F16_SSILNSO_5MajorE0ELSQ_0ELNSO_7ScaleInE1ELSR_1EEEEEENS4_6LayoutISD_NS5_IJSC_NSA_ILi0EEESV_EEEEENS5_IJNS4_10UnderscoreESY_SY_EEEEENS4_13SM90_TMA_LOADENS4_14ComposedLayoutINS4_7SwizzleILi2ELi4ELi3EEENS4_18smem_ptr_flag_bitsILi16EEENSU_INS5_IJNSA_ILi8EEESH_EEENS5_IJSH_SC_EEEEEEEvNS4_8identityENS4_23SM90_TMA_LOAD_MULTICASTES1B_vS1C_EENS_8epilogue10collective6detail29Sm90TmaWarpSpecializedAdapterINS1G_15DefaultEpilogueISJ_SK_SK_NS1F_6thread17LinearCombinationISJ_Li1EffLNS1K_9ScaleType4KindE0ELNS_15FloatRoundStyleE2ESJ_EENS1_15EpilogueDefaultEEEEEvvEEEEvNT_6ParamsE,(.L_x_583 - _ZN7cutlass13device_kernelINS_4gemm6kernel13GemmUniversalIN4cute5tupleIJiiiiEEENS1_10collective13CollectiveMmaINS1_34MainloopSm90TmaGmmaWarpSpecializedILi5ENS5_IJNS4_1CILi2EEENSA_ILi1EEESC_EEENS1_35KernelTmaWarpSpecializedCooperativeEEENS5_IJNSA_ILi256EEESG_NSA_ILi32EEEEEENS_6half_tENS5_IJlSC_lEEESJ_SK_NS4_8TiledMMAINS4_8MMA_AtomIJNS4_4SM904GMMA26MMA_64x256x16_F32F16F16_SSILNSO_5MajorE0ELSQ_0ELNSO_7ScaleInE1ELSR_1EEEEEENS4_6LayoutISD_NS5_IJSC_NSA_ILi0EEESV_EEEEENS5_IJNS4_10UnderscoreESY_SY_EEEEENS4_13SM90_TMA_LOADENS4_14ComposedLayoutINS4_7SwizzleILi2ELi4ELi3EEENS4_18smem_ptr_flag_bitsILi16EEENSU_INS5_IJNSA_ILi8EEESH_EEENS5_IJSH_SC_EEEEEEEvNS4_8identityENS4_23SM90_TMA_LOAD_MULTICASTES1B_vS1C_EENS_8epilogue10collective6detail29Sm90TmaWarpSpecializedAdapterINS1G_15DefaultEpilogueISJ_SK_SK_NS1F_6thread17LinearCombinationISJ_Li1EffLNS1K_9ScaleType4KindE0ELNS_15FloatRoundStyleE2ESJ_EENS1_15EpilogueDefaultEEEEEvvEEEEvNT_6ParamsE)
        .other          _ZN7cutlass13device_kernelINS_4gemm6kernel13GemmUniversalIN4cute5tupleIJiiiiEEENS1_10collective13CollectiveMmaINS1_34MainloopSm90TmaGmmaWarpSpecializedILi5ENS5_IJNS4_1CILi2EEENSA_ILi1EEESC_EEENS1_35KernelTmaWarpSpecializedCooperativeEEENS5_IJNSA_ILi256EEESG_NSA_ILi32EEEEEENS_6half_tENS5_IJlSC_lEEESJ_SK_NS4_8TiledMMAINS4_8MMA_AtomIJNS4_4SM904GMMA26MMA_64x256x16_F32F16F16_SSILNSO_5MajorE0ELSQ_0ELNSO_7ScaleInE1ELSR_1EEEEEENS4_6LayoutISD_NS5_IJSC_NSA_ILi0EEESV_EEEEENS5_IJNS4_10UnderscoreESY_SY_EEEEENS4_13SM90_TMA_LOADENS4_14ComposedLayoutINS4_7SwizzleILi2ELi4ELi3EEENS4_18smem_ptr_flag_bitsILi16EEENSU_INS5_IJNSA_ILi8EEESH_EEENS5_IJSH_SC_EEEEEEEvNS4_8identityENS4_23SM90_TMA_LOAD_MULTICASTES1B_vS1C_EENS_8epilogue10collective6detail29Sm90TmaWarpSpecializedAdapterINS1G_15DefaultEpilogueISJ_SK_SK_NS1F_6thread17LinearCombinationISJ_Li1EffLNS1K_9ScaleType4KindE0ELNS_15FloatRoundStyleE2ESJ_EENS1_15EpilogueDefaultEEEEEvvEEEEvNT_6ParamsE,@"STO_CUDA_ENTRY STV_DEFAULT"
_ZN7cutlass13device_kernelINS_4gemm6kernel13GemmUniversalIN4cute5tupleIJiiiiEEENS1_10collective13CollectiveMmaINS1_34MainloopSm90TmaGmmaWarpSpecializedILi5ENS5_IJNS4_1CILi2EEENSA_ILi1EEESC_EEENS1_35KernelTmaWarpSpecializedCooperativeEEENS5_IJNSA_ILi256EEESG_NSA_ILi32EEEEEENS_6half_tENS5_IJlSC_lEEESJ_SK_NS4_8TiledMMAINS4_8MMA_AtomIJNS4_4SM904GMMA26MMA_64x256x16_F32F16F16_SSILNSO_5MajorE0ELSQ_0ELNSO_7ScaleInE1ELSR_1EEEEEENS4_6LayoutISD_NS5_IJSC_NSA_ILi0EEESV_EEEEENS5_IJNS4_10UnderscoreESY_SY_EEEEENS4_13SM90_TMA_LOADENS4_14ComposedLayoutINS4_7SwizzleILi2ELi4ELi3EEENS4_18smem_ptr_flag_bitsILi16EEENSU_INS5_IJNSA_ILi8EEESH_EEENS5_IJSH_SC_EEEEEEEvNS4_8identityENS4_23SM90_TMA_LOAD_MULTICASTES1B_vS1C_EENS_8epilogue10collective6detail29Sm90TmaWarpSpecializedAdapterINS1G_15DefaultEpilogueISJ_SK_SK_NS1F_6thread17LinearCombinationISJ_Li1EffLNS1K_9ScaleType4KindE0ELNS_15FloatRoundStyleE2ESJ_EENS1_15EpilogueDefaultEEEEEvvEEEEvNT_6ParamsE:
[----:B------:R-:W0:Y:S02]  /*0000*/  LDC R1, c[0x0][0x28] ;  /* 0x00000a00ff017b82 */ /* 0x000e240000000800 */
[----:B0-----:R-:W-:Y:S01]  /*0010*/  VIADD R1, R1, 0xfffffb40 ;  /* 0xfffffb4001017836 */ /* 0x001fe20000000000 */
[----:B------:R-:W0:Y:S01]  /*0020*/  S2R R4, SR_TID.X ;  /* 0x0000000000047919 */ /* 0x000e220000002100 */
[----:B------:R-:W-:Y:S01]  /*0030*/  ELECT P0, URZ, PT ;  /* 0x00000000003f782f */ /* 0x000fe20003800000 */
[----:B------:R-:W-:Y:S01]  /*0040*/  BSSY B0, `(.L_x_0) ;  /* 0x0000015000007945 */ /* 0x000fe20003800000 */
[--C-:B0-----:R-:W-:Y:S02]  /*0050*/  SHF.R.U32.HI R0, RZ, 0x5, R4.reuse ;  /* 0x00000005ff007819 */ /* 0x101fe40000011604 */
[----:B------:R-:W-:-:S03]  /*0060*/  SHF.R.U32.HI R2, RZ, 0x7, R4 ;  /* 0x00000007ff027819 */ /* 0x000fc60000011604 */
[----:B------:R-:W0:Y:S04]  /*0070*/  SHFL.IDX PT, R3, R0, RZ, 0x1f ;  /* 0x00001fff00037589 */ /* 0x000e2800000e0000 */
[----:B------:R-:W1:Y:S01]  /*0080*/  SHFL.IDX PT, R2, R2, RZ, 0x1f ;  /* 0x00001fff02027589 */ /* 0x000e6200000e0000 */
[----:B0-----:R-:W-:Y:S02]  /*0090*/  R2UR UR9, R3 ;  /* 0x00000000030972ca */ /* 0x001fe400000e0000 */
[----:B-1----:R-:W-:-:S11]  /*00a0*/  R2UR UR5, R2 ;  /* 0x00000000020572ca */ /* 0x002fd600000e0000 */
[----:B------:R-:W-:Y:S02]  /*00b0*/  USHF.R.S32.HI UR4, URZ, 0x1f, UR9 ;  /* 0x0000001f3f047899 */ /* 0x000fe40008011409 */
[----:B------:R-:W-:Y:S02]  /*00c0*/  ISETP.NE.OR P0, PT, RZ, UR9, !P0 ;  /* 0x00000009ff007c0c */ /* 0x000fe4000c705670 */
[----:B------:R-:W-:-:S04]  /*00d0*/  ULEA.HI UR4, UR4, UR9, URZ, 0x2 ;  /* 0x0000000904047291 */ /* 0x000fc8000f8f103f */
[----:B------:R-:W-:-:S04]  /*00e0*/  ULOP3.LUT UR4, UR4, 0xfffffffc, URZ, 0xc0, !UPT ;  /* 0xfffffffc04047892 */ /* 0x000fc8000f8ec03f */
[----:B------:R-:W-:-:S03]  /*00f0*/  UIADD3 UR9, UR9, -UR4, URZ ;  /* 0x8000000409097290 */ /* 0x000fc6000fffe03f */
[----:B------:R-:W-:Y:S09]  /*0100*/  @P0 BRA `(.L_x_1) ;  /* 0x0000000000200947 */ /* 0x000ff20003800000 */
[----:B------:R-:W-:Y:S02]  /*0110*/  ULDC.64 UR6, c[0x0][0x198] ;  /* 0x0000660000067ab9 */ /* 0x000fe40000000a00 */
[----:B------:R-:W-:Y:S02]  /*0120*/  UIADD3 UR10, UP0, UR6, 0xf0, URZ ;  /* 0x000000f0060a7890 */ /* 0x000fe4000ff1e03f */
[----:B------:R-:W-:Y:S02]  /*0130*/  UIADD3 UR6, UP1, UR6, 0x1f0, URZ ;  /* 0x000001f006067890 */ /* 0x000fe4000ff3e03f */
[----:B------:R-:W-:Y:S02]  /*0140*/  UIADD3.X UR11, URZ, UR7, URZ, UP0, !UPT ;  /* 0x000000073f0b7290 */ /* 0x000fe400087fe43f */
[----:B------:R-:W-:-:S07]  /*0150*/  UIADD3.X UR7, URZ, UR7, URZ, UP1, !UPT ;  /* 0x000000073f077290 */ /* 0x000fce0008ffe43f */
[----:B------:R0:W-:Y:S02]  /*0160*/  UTMACCTL.PF [UR10] ;  /* 0x000000000a0079b9 */ /* 0x0001e40008040000 */
[----:B------:R0:W-:Y:S02]  /*0170*/  UTMACCTL.PF [UR6] ;  /* 0x00000000060079b9 */ /* 0x0001e40008040000 */
[----:B0-----:R-:W-:Y:S01]  /*0180*/  NOP ;  /* 0x0000000000007918 */ /* 0x001fe20000000000 */
.L_x_1:
[----:B------:R-:W-:Y:S05]  /*0190*/  BSYNC B0 ;  /* 0x0000000000007941 */ /* 0x000fea0003800000 */
.L_x_0:
[----:B------:R-:W0:Y:S01]  /*01a0*/  SHFL.IDX PT, R2, R0, RZ, 0x1f ;  /* 0x00001fff00027589 */ /* 0x000e2200000e0000 */
[----:B------:R-:W-:Y:S01]  /*01b0*/  UISETP.NE.AND UP0, UPT, UR9, 0x3, UPT ;  /* 0x000000030900788c */ /* 0x000fe2000bf05270 */
[----:B------:R-:W-:Y:S01]  /*01c0*/  ISETP.NE.AND P1, PT, RZ, UR5, PT ;  /* 0x00000005ff007c0c */ /* 0x000fe2000bf25270 */
[----:B------:R-:W-:Y:S02]  /*01d0*/  UIADD3 UR16, UR5, -0x1, URZ ;  /* 0xffffffff05107890 */ /* 0x000fe4000fffe03f */
[----:B------:R-:W-:Y:S02]  /*01e0*/  UISETP.EQ.OR UP0, UPT, UR9, URZ, !UP0 ;  /* 0x0000003f0900728c */ /* 0x000fe4000c702670 */
[----:B------:R-:W-:Y:S02]  /*01f0*/  UISETP.GE.U32.AND UP1, UPT, UR16, 0x2, UPT ;  /* 0x000000021000788c */ /* 0x000fe4000bf26070 */
[----:B------:R-:W-:-:S04]  /*0200*/  UISETP.EQ.AND UP0, UPT, UR5, URZ, UP0 ;  /* 0x0000003f0500728c */ /* 0x000fc80008702270 */
[----:B------:R-:W-:-:S04]  /*0210*/  USEL UR40, URZ, 0x1, !UP0 ;  /* 0x000000013f287887 */ /* 0x000fc8000c000000 */
[----:B------:R-:W-:Y:S01]  /*0220*/  USEL UR40, UR40, 0x2, UP1 ;  /* 0x0000000228287887 */ /* 0x000fe20008800000 */
[----:B0-----:R-:W-:-:S13]  /*0230*/  ISETP.NE.AND P0, PT, R2, RZ, PT ;  /* 0x000000ff0200720c */ /* 0x001fda0003f05270 */
[----:B------:R-:W-:Y:S05]  /*0240*/  @P0 BRA `(.L_x_2) ;  /* 0x0000000000600947 */ /* 0x000fea0003800000 */
[----:B------:R-:W0:Y:S01]  /*0250*/  S2UR UR8, SR_CgaCtaId ;  /* 0x00000000000879c3 */ /* 0x000e220000008800 */
[----:B------:R-:W-:Y:S01]  /*0260*/  UMOV UR4, 0x400 ;  /* 0x0000040000047882 */ /* 0x000fe20000000000 */
[----:B------:R-:W-:Y:S01]  /*0270*/  UMOV UR5, 0x1 ;  /* 0x0000000100057882 */ /* 0x000fe20000000000 */
[----:B------:R-:W-:Y:S01]  /*0280*/  UMOV UR6, 0x4 ;  /* 0x0000000400067882 */ /* 0x000fe20000000000 */
[----:B------:R-:W-:Y:S01]  /*0290*/  ELECT P0, URZ, PT ;  /* 0x00000000003f782f */ /* 0x000fe20003800000 */
[----:B------:R-:W-:-:S04]  /*02a0*/  UIADD3 UR6, -UR6, 0x100000, URZ ;  /* 0x0010000006067890 */ /* 0x000fc8000fffe13f */
[----:B------:R-:W-:Y:S02]  /*02b0*/  USHF.L.U32 UR7, UR6, 0xb, URZ ;  /* 0x0000000b06077899 */ /* 0x000fe4000800063f */
[----:B------:R-:W-:Y:S02]  /*02c0*/  USHF.L.U32 UR6, UR6, 0x1, URZ ;  /* 0x0000000106067899 */ /* 0x000fe4000800063f */
[----:B0-----:R-:W-:Y:S02]  /*02d0*/  ULEA UR8, UR8, UR4, 0x18 ;  /* 0x0000000408087291 */ /* 0x001fe4000f8ec03f */
[----:B------:R-:W-:-:S04]  /*02e0*/  UIADD3 UR4, -UR5, 0x100000, URZ ;  /* 0x0010000005047890 */ /* 0x000fc8000fffe13f */
[----:B------:R-:W-:Y:S02]  /*02f0*/  USHF.L.U32 UR5, UR4, 0xb, URZ ;  /* 0x0000000b04057899 */ /* 0x000fe4000800063f */
[----:B------:R-:W-:Y:S01]  /*0300*/  USHF.L.U32 UR4, UR4, 0x1, URZ ;  /* 0x0000000104047899 */ /* 0x000fe2000800063f */
[----:B------:R-:W0:Y:S11]  /*0310*/  FENCE.VIEW.ASYNC.S ;  /* 0x00000000000073c6 */ /* 0x000e360000000000 */
[----:B0-----:R0:W1:Y:S01]  /*0320*/  SYNCS.EXCH.64 URZ, [UR8], UR4 ;  /* 0x00000004083f75b2 */ /* 0x0010620008000100 */
[----:B------:R0:W2:Y:S01]  /*0330*/  SYNCS.EXCH.64 URZ, [UR8+0x28], UR6 ;  /* 0x00002806083f75b2 */ /* 0x0000a20008000100 */
[----:B------:R0:W3:Y:S01]  /*0340*/  SYNCS.EXCH.64 URZ, [UR8+0x8], UR4 ;  /* 0x00000804083f75b2 */ /* 0x0000e20008000100 */
[----:B------:R0:W4:Y:S01]  /*0350*/  SYNCS.EXCH.64 URZ, [UR8+0x30], UR6 ;  /* 0x00003006083f75b2 */ /* 0x0001220008000100 */
[----:B------:R0:W0:Y:S01]  /*0360*/  SYNCS.EXCH.64 URZ, [UR8+0x10], UR4 ;  /* 0x00001004083f75b2 */ /* 0x0000220008000100 */
[----:B------:R0:W0:Y:S01]  /*0370*/  SYNCS.EXCH.64 URZ, [UR8+0x38], UR6 ;  /* 0x00003806083f75b2 */ /* 0x0000220008000100 */
[----:B------:R0:W0:Y:S01]  /*0380*/  SYNCS.EXCH.64 URZ, [UR8+0x18], UR4 ;  /* 0x00001804083f75b2 */ /* 0x0000220008000100 */
[----:B------:R0:W0:Y:S01]  /*0390*/  SYNCS.EXCH.64 URZ, [UR8+0x40], UR6 ;  /* 0x00004006083f75b2 */ /* 0x0000220008000100 */
[----:B------:R0:W0:Y:S01]  /*03a0*/  SYNCS.EXCH.64 URZ, [UR8+0x20], UR4 ;  /* 0x00002004083f75b2 */ /* 0x0000220008000100 */
[----:B------:R0:W0:Y:S01]  /*03b0*/  SYNCS.EXCH.64 URZ, [UR8+0x48], UR6 ;  /* 0x00004806083f75b2 */ /* 0x0000220008000100 */
[----:B------:R-:W-:Y:S01]  /*03c0*/  NOP ;  /* 0x0000000000007918 */ /* 0x000fe20000000000 */
.L_x_2:
[----:B------:R-:W5:Y:S01]  /*03d0*/  S2UR UR13, SR_CTAID.X ;  /* 0x00000000000d79c3 */ /* 0x000f620000002500 */
[----:B------:R-:W-:Y:S01]  /*03e0*/  SHF.R.S32.HI R3, RZ, 0x1f, R4 ;  /* 0x0000001fff037819 */ /* 0x000fe20000011404 */
[----:B------:R5:W1:Y:S01]  /*03f0*/  SHFL.IDX PT, R6, R0, RZ, 0x1f ;  /* 0x00001fff00067589 */ /* 0x000a6200000e0000 */
[----:B0-----:R-:W-:Y:S01]  /*0400*/  ULDC UR4, c[0x0][0x150] ;  /* 0x0000540000047ab9 */ /* 0x001fe20000000800 */
[----:B------:R-:W-:Y:S02]  /*0410*/  ELECT P0, URZ, PT ;  /* 0x00000000003f782f */ /* 0x000fe40003800000 */
[----:B------:R-:W-:Y:S01]  /*0420*/  LEA.HI R3, R3, R4, RZ, 0x7 ;  /* 0x0000000403037211 */ /* 0x000fe200078f38ff */
[----:B------:R-:W-:Y:S01]  /*0430*/  ULDC UR5, c[0x0][0x154] ;  /* 0x0000550000057ab9 */ /* 0x000fe20000000800 */
[----:B------:R-:W-:Y:S01]  /*0440*/  SHF.R.S32.HI R7, RZ, 0x1f, R2 ;  /* 0x0000001fff077819 */ /* 0x000fe20000011402 */
[----:B------:R-:W0:Y:S01]  /*0450*/  S2UR UR10, SR_CTAID.Y ;  /* 0x00000000000a79c3 */ /* 0x000e220000002600 */
[----:B------:R-:W-:Y:S01]  /*0460*/  LOP3.LUT R3, R3, 0xffffff80, RZ, 0xc0, !PT ;  /* 0xffffff8003037812 */ /* 0x000fe200078ec0ff */
[----:B------:R-:W-:Y:S01]  /*0470*/  ULDC UR8, c[0x0][0x144] ;  /* 0x0000510000087ab9 */ /* 0x000fe20000000800 */
[----:B------:R-:W-:Y:S01]  /*0480*/  LEA.HI R7, R7, R2, RZ, 0x2 ;  /* 0x0000000207077211 */ /* 0x000fe200078f10ff */
[----:B------:R-:W-:Y:S01]  /*0490*/  NOP ;  /* 0x0000000000007918 */ /* 0x000fe20000000000 */
[----:B------:R-:W-:Y:S01]  /*04a0*/  NOP ;  /* 0x0000000000007918 */ /* 0x000fe20000000000 */
[----:B------:R-:W-:Y:S01]  /*04b0*/  IMAD.IADD R3, R4, 0x1, -R3 ;  /* 0x0000000104037824 */ /* 0x000fe200078e0a03 */
[----:B------:R-:W-:Y:S01]  /*04c0*/  LOP3.LUT R7, R7, 0x3ffffffc, RZ, 0xc0, !PT ;  /* 0x3ffffffc07077812 */ /* 0x000fe200078ec0ff */
[----:B------:R-:W-:Y:S01]  /*04d0*/  ULDC UR11, c[0x0][0x148] ;  /* 0x00005200000b7ab9 */ /* 0x000fe20000000800 */
[----:B------:R-:W-:-:S02]  /*04e0*/  IMAD.MOV.U32 R17, RZ, RZ, 0x1 ;  /* 0x00000001ff117424 */ /* 0x000fc400078e00ff */
[----:B------:R-:W-:Y:S01]  /*04f0*/  SHF.R.S32.HI R4, RZ, 0x1f, R3 ;  /* 0x0000001fff047819 */ /* 0x000fe20000011403 */
[----:B------:R-:W-:-:S03]  /*0500*/  IMAD.IADD R2, R2, 0x1, -R7 ;  /* 0x0000000102027824 */ /* 0x000fc600078e0a07 */
[----:B------:R-:W-:Y:S02]  /*0510*/  LEA.HI R4, R4, R3, RZ, 0x3 ;  /* 0x0000000304047211 */ /* 0x000fe400078f18ff */
[----:B-----5:R-:W-:Y:S02]  /*0520*/  I2FP.F32.U32 R5, UR13 ;  /* 0x0000000d00057c45 */ /* 0x020fe40008201000 */
[--C-:B------:R-:W-:Y:S02]  /*0530*/  SHF.R.S32.HI R0, RZ, 0x3, R4.reuse ;  /* 0x00000003ff007819 */ /* 0x100fe40000011404 */
[----:B-1----:R-:W-:Y:S01]  /*0540*/  ISETP.NE.OR P0, PT, R6, RZ, !P0 ;  /* 0x000000ff0600720c */ /* 0x002fe20004705670 */
[----:B------:R-:W-:Y:S01]  /*0550*/  FMUL R8, R5, UR4 ;  /* 0x0000000405087c20 */ /* 0x000fe20008400000 */
[----:B------:R-:W-:-:S04]  /*0560*/  SHF.R.S32.HI R5, RZ, 0x1f, R4 ;  /* 0x0000001fff057819 */ /* 0x000fc80000011404 */
[----:B------:R-:W-:Y:S01]  /*0570*/  LEA.HI R5, R5, R0, RZ, 0x2 ;  /* 0x0000000005057211 */ /* 0x000fe200078f10ff */
[----:B------:R-:W1:Y:S03]  /*0580*/  F2I.U32.TRUNC.NTZ R8, R8 ;  /* 0x0000000800087305 */ /* 0x000e66000020f000 */
[----:B------:R-:W-:-:S03]  /*0590*/  LOP3.LUT R5, R5, 0xfffffffc, RZ, 0xc0, !PT ;  /* 0xfffffffc05057812 */ /* 0x000fc600078ec0ff */
[----:B------:R-:W-:Y:S01]  /*05a0*/  VOTEU.ALL UP0, P0 ;  /* 0x00000000003f7886 */ /* 0x000fe20000000000 */
[----:B------:R-:W-:Y:S01]  /*05b0*/  VOTEU.ALL UP1, P0 ;  /* 0x00000000003f7886 */ /* 0x000fe20000020000 */
[----:B------:R-:W-:Y:S01]  /*05c0*/  IMAD.IADD R5, R0, 0x1, -R5 ;  /* 0x0000000100057824 */ /* 0x000fe200078e0a05 */
[----:B0-----:R-:W-:Y:S02]  /*05d0*/  I2FP.F32.U32 R0, UR10 ;  /* 0x0000000a00007c45 */ /* 0x001fe40008201000 */
[----:B------:R-:W0:Y:S01]  /*05e0*/  @!UP0 S2UR UR7, SR_CgaCtaId ;  /* 0x00000000000789c3 */ /* 0x000e220000008800 */
[----:B------:R-:W-:Y:S01]  /*05f0*/  IMAD R2, R2, 0x4, R5 ;  /* 0x0000000402027824 */ /* 0x000fe200078e0205 */
[----:B------:R-:W-:Y:S01]  /*0600*/  @!UP0 UMOV UR6, 0x400 ;  /* 0x0000040000068882 */ /* 0x000fe20000000000 */
[----:B------:R-:W-:Y:S01]  /*0610*/  FMUL R4, R0, UR5 ;  /* 0x0000000500047c20 */ /* 0x000fe20008400000 */
[----:B-1----:R-:W-:Y:S02]  /*0620*/  R2UR UR4, R8 ;  /* 0x00000000080472ca */ /* 0x002fe400000e0000 */
[----:B------:R-:W-:-:S03]  /*0630*/  LEA.HI R0, R2, R2, RZ, 0x1 ;  /* 0x0000000202007211 */ /* 0x000fc600078f08ff */
[----:B------:R-:W1:Y:S01]  /*0640*/  F2I.U32.TRUNC.NTZ R4, R4 ;  /* 0x0000000400047305 */ /* 0x000e62000020f000 */
[----:B------:R-:W-:-:S05]  /*0650*/  LOP3.LUT R5, R0, 0xfffffffe, RZ, 0xc0, !PT ;  /* 0xfffffffe00057812 */ /* 0x000fca00078ec0ff */
[----:B------:R-:W-:Y:S02]  /*0660*/  IMAD.IADD R5, R2, 0x1, -R5 ;  /* 0x0000000102057824 */ /* 0x000fe400078e0a05 */
[----:B------:R-:W-:-:S04]  /*0670*/  UIADD3 UR4, -UR4, URZ, URZ ;  /* 0x0000003f04047290 */ /* 0x000fc8000fffe13f */
[----:B------:R-:W-:Y:S01]  /*0680*/  UIMAD UR8, UR8, UR4, UR13 ;  /* 0x00000004080872a4 */ /* 0x000fe2000f8e020d */
[----:B-1----:R-:W-:Y:S02]  /*0690*/  R2UR UR12, R4 ;  /* 0x00000000040c72ca */ /* 0x002fe400000e0000 */
[----:B------:R-:W-:Y:S01]  /*06a0*/  UMOV UR4, 0x20 ;  /* 0x0000002000047882 */ /* 0x000fe20000000000 */
[----:B------:R-:W1:Y:S02]  /*06b0*/  LDC R4, c[0x0][0x140] ;  /* 0x00005000ff047b82 */ /* 0x000e640000000800 */
[----:B------:R-:W-:Y:S01]  /*06c0*/  ISETP.NE.AND P3, PT, R5, UR8, PT ;  /* 0x0000000805007c0c */ /* 0x000fe2000bf65270 */
[----:B------:R-:W-:-:S04]  /*06d0*/  @!UP0 UIADD3 UR4, -UR4, 0x100000, URZ ;  /* 0x0010000004048890 */ /* 0x000fc8000fffe13f */
[----:B------:R-:W-:Y:S02]  /*06e0*/  @!UP0 USHF.L.U32 UR5, UR4, 0xb, URZ ;  /* 0x0000000b04058899 */ /* 0x000fe4000800063f */
[----:B------:R-:W-:Y:S01]  /*06f0*/  @!UP0 USHF.L.U32 UR4, UR4, 0x1, URZ ;  /* 0x0000000104048899 */ /* 0x000fe2000800063f */
[C---:B------:R-:W-:Y:S01]  /*0700*/  SHF.L.U32 R5, R2.reuse, 0x2, RZ ;  /* 0x0000000202057819 */ /* 0x040fe200000006ff */
[----:B0-----:R-:W-:Y:S01]  /*0710*/  @!UP0 ULEA UR6, UR7, UR6, 0x18 ;  /* 0x0000000607068291 */ /* 0x001fe2000f8ec03f */
[----:B------:R-:W-:Y:S02]  /*0720*/  VOTEU.ALL UP0, P0 ;  /* 0x00000000003f7886 */ /* 0x000fe40000000000 */
[----:B------:R-:W-:Y:S02]  /*0730*/  LOP3.LUT R152, R2, 0xc, R5, 0x78, !PT ;  /* 0x0000000c02987812 */ /* 0x000fe400078e7805 */
[----:B------:R-:W-:Y:S01]  /*0740*/  LOP3.LUT P0, RZ, R3, 0x7, RZ, 0xc0, !PT ;  /* 0x0000000703ff7812 */ /* 0x000fe2000780c0ff */
[----:B------:R-:W-:-:S03]  /*0750*/  UIADD3 UR12, -UR12, URZ, URZ ;  /* 0x0000003f0c0c7290 */ /* 0x000fc6000fffe13f */
[C---:B------:R-:W-:Y:S02]  /*0760*/  ISETP.LT.U32.AND P0, PT, R152.reuse, 0x2, !P0 ;  /* 0x000000029800780c */ /* 0x040fe40004701070 */
[----:B------:R-:W-:Y:S01]  /*0770*/  @P3 LEA.HI R0, R152, R152, RZ, 0x1 ;  /* 0x0000009898003211 */ /* 0x000fe200078f08ff */
[----:B------:R-:W0:Y:S02]  /*0780*/  FENCE.VIEW.ASYNC.S ;  /* 0x00000000000073c6 */ /* 0x000e240000000000 */
[----:B0-----:R-:W0:Y:S01]  /*0790*/  @!UP0 SYNCS.EXCH.64 URZ, [UR6+0x60], UR4 ;  /* 0x00006004063f85b2 */ /* 0x001e220008000100 */
[----:B------:R-:W-:Y:S02]  /*07a0*/  @P3 SHF.R.S32.HI R0, RZ, 0x1, R0 ;  /* 0x00000001ff003819 */ /* 0x000fe40000011400 */
[----:B-1----:R-:W-:Y:S01]  /*07b0*/  ISETP.EQ.U32.AND P2, PT, R4, 0x1, PT ;  /* 0x000000010400780c */ /* 0x002fe20003f42070 */
[----:B------:R1:W0:Y:S01]  /*07c0*/  @!UP1 SYNCS.EXCH.64 URZ, [UR6+0x68], UR4 ;  /* 0x00006804063f95b2 */ /* 0x0002220008000100 */
[----:B------:R-:W-:Y:S01]  /*07d0*/  NOP ;  /* 0x0000000000007918 */ /* 0x000fe20000000000 */
[----:B-1----:R-:W-:-:S06]  /*07e0*/  UIMAD UR4, UR11, UR12, UR10 ;  /* 0x0000000c0b0472a4 */ /* 0x002fcc000f8e020a */
[----:B------:R-:W-:Y:S02]  /*07f0*/  @P3 ISETP.NE.AND P4, PT, R0, UR4, PT ;  /* 0x0000000400003c0c */ /* 0x000fe4000bf85270 */
[----:B------:R-:W-:Y:S02]  /*0800*/  SEL R0, RZ, 0x1, !P0 ;  /* 0x00000001ff007807 */ /* 0x000fe40004000000 */
[----:B------:R-:W-:-:S04]  /*0810*/  @P3 SEL R17, RZ, 0x1, P4 ;  /* 0x00000001ff113807 */ /* 0x000fc80002000000 */
[----:B------:R-:W-:Y:S01]  /*0820*/  LOP3.LUT R17, R17, R0, RZ, 0xc0, !PT ;  /* 0x0000000011117212 */ /* 0x000fe200078ec0ff */
[----:B------:R-:W-:Y:S06]  /*0830*/  @!P2 BRA `(.L_x_3) ;  /* 0x000000000008a947 */ /* 0x000fec0003800000 */
[----:B0-234-:R-:W-:Y:S01]  /*0840*/  UCGABAR_ARV ;  /* 0x00000000000079c7 */ /* 0x01dfe20008000000 */
[----:B------:R-:W-:Y:S05]  /*0850*/  BRA `(.L_x_4) ;  /* 0x0000000000047947 */ /* 0x000fea0003800000 */
.L_x_3:
[----:B0-234-:R-:W-:Y:S01]  /*0860*/  NOP ;  /* 0x0000000000007918 */ /* 0x01dfe20000000000 */
.L_x_4:
[----:B------:R-:W-:Y:S01]  /*0870*/  ULDC UR4, c[0x0][0x65c] ;  /* 0x0001970000047ab9 */ /* 0x000fe20000000800 */
[----:B------:R-:W-:Y:S01]  /*0880*/  UMOV UR5, URZ ;  /* 0x0000003f00057c82 */ /* 0x000fe20008000000 */
[----:B------:R-:W-:-:S03]  /*0890*/  UISETP.NE.AND UP0, UPT, UR4, 0x1, UPT ;  /* 0x000000010400788c */ /* 0x000fc6000bf05270 */
[----:B------:R-:W-:Y:S01]  /*08a0*/  UMOV UR4, UR13 ;  /* 0x0000000d00047c82 */ /* 0x000fe20008000000 */
[----:B------:R-:W-:Y:S02]  /*08b0*/  UP2UR UR45, UPR, URZ, 0x1 ;  /* 0x000000013f2d7883 */ /* 0x000fe40008000000 */
[----:B------:R-:W-:Y:S02]  /*08c0*/  PLOP3.LUT P0, PT, PT, PT, UP0, 0x80, 0x0 ;  /* 0x000000000000781c */ /* 0x000fe40003f0f008 */
[----:B------:R-:W-:Y:S02]  /*08d0*/  PLOP3.LUT P3, PT, PT, PT, UP0, 0x80, 0x0 ;  /* 0x000000000000781c */ /* 0x000fe40003f6f008 */
[----:B------:R-:W-:Y:S01]  /*08e0*/  PLOP3.LUT P5, PT, PT, PT, UP0, 0x80, 0x0 ;  /* 0x000000000000781c */ /* 0x000fe20003faf008 */
[----:B------:R-:W-:Y:S01]  /*08f0*/  @UP0 ULDC UR14, c[0x0][0x10] ;  /* 0x00000400000e0ab9 */ /* 0x000fe20000000800 */
[----:B------:R-:W-:Y:S01]  /*0900*/  @UP0 UMOV UR6, UR10 ;  /* 0x0000000a00060c82 */ /* 0x000fe20008000000 */
[----:B------:R-:W-:Y:S01]  /*0910*/  @UP0 UMOV UR7, URZ ;  /* 0x0000003f00070c82 */ /* 0x000fe20008000000 */
[----:B------:R-:W-:Y:S01]  /*0920*/  PLOP3.LUT P4, PT, PT, PT, UP0, 0x80, 0x0 ;  /* 0x000000000000781c */ /* 0x000fe20003f8f008 */
[----:B------:R-:W-:-:S03]  /*0930*/  @UP0 UIMAD.WIDE.U32 UR14, UR13, UR14, UR6 ;  /* 0x0000000e0d0e02a5 */ /* 0x000fc6000f8e0006 */
[----:B------:R-:W-:Y:S01]  /*0940*/  @!UP0 ULDC UR7, c[0x0][0xc] ;  /* 0x0000030000078ab9 */ /* 0x000fe20000000800 */
[----:B------:R-:W-:Y:S01]  /*0950*/  @UP0 UMOV UR6, URZ ;  /* 0x0000003f00060c82 */ /* 0x000fe20008000000 */
[----:B------:R-:W-:Y:S01]  /*0960*/  @!UP0 UIMAD.WIDE.U32 UR4, UR10, UR7, UR4 ;  /* 0x000000070a0482a5 */ /* 0x000fe2000f8e0004 */
[----:B------:R-:W-:Y:S01]  /*0970*/  IMAD.U32 R2, RZ, RZ, UR14 ;  /* 0x0000000eff027e24 */ /* 0x000fe2000f8e00ff */
[----:B------:R-:W-:Y:S02]  /*0980*/  @UP0 UIADD3 UR6, UR15, UR6, URZ ;  /* 0x000000060f060290 */ /* 0x000fe4000fffe03f */
[----:B------:R-:W-:Y:S02]  /*0990*/  IMAD.U32 R3, RZ, RZ, UR15 ;  /* 0x0000000fff037e24 */ /* 0x000fe4000f8e00ff */
[----:B------:R-:W-:Y:S01]  /*09a0*/  @P0 IMAD.MOV.U32 R7, RZ, RZ, R2 ;  /* 0x000000ffff070224 */ /* 0x000fe200078e0002 */
[----:B------:R-:W-:Y:S01]  /*09b0*/  MOV R3, UR5 ;  /* 0x0000000500037c02 */ /* 0x000fe20008000f00 */
[----:B------:R-:W-:-:S02]  /*09c0*/  IMAD.U32 R5, RZ, RZ, UR5 ;  /* 0x00000005ff057e24 */ /* 0x000fc4000f8e00ff */
[----:B------:R-:W-:Y:S02]  /*09d0*/  IMAD.U32 R2, RZ, RZ, UR4 ;  /* 0x00000004ff027e24 */ /* 0x000fe4000f8e00ff */
[----:B------:R-:W-:Y:S02]  /*09e0*/  @P3 IMAD.U32 R6, RZ, RZ, UR6 ;  /* 0x00000006ff063e24 */ /* 0x000fe4000f8e00ff */
[----:B------:R-:W-:Y:S02]  /*09f0*/  @!P5 IMAD.MOV.U32 R6, RZ, RZ, R5 ;  /* 0x000000ffff06d224 */ /* 0x000fe400078e0005 */
[----:B------:R-:W-:Y:S02]  /*0a00*/  @!P4 IMAD.MOV.U32 R7, RZ, RZ, R2 ;  /* 0x000000ffff07c224 */ /* 0x000fe400078e0002 */
[----:B------:R-:W-:Y:S01]  /*0a10*/  IMAD.U32 R4, RZ, RZ, UR4 ;  /* 0x00000004ff047e24 */ /* 0x000fe2000f8e00ff */
[----:B------:R0:W-:Y:S04]  /*0a20*/  STL [R1+0x200], R6 ;  /* 0x0002000601007387 */ /* 0x0001e80000100800 */
[----:B------:R0:W-:Y:S01]  /*0a30*/  STL [R1+0x204], R7 ;  /* 0x0002040701007387 */ /* 0x0001e20000100800 */
[----:B------:R-:W-:Y:S05]  /*0a40*/  @!P2 BRA `(.L_x_5) ;  /* 0x00000000000ca947 */ /* 0x000fea0003800000 */
[----:B------:R-:W-:Y:S01]  /*0a50*/  UCGABAR_WAIT ;  /* 0x0000000000007dc7 */ /* 0x000fe20008000000 */
[----:B------:R-:W-:Y:S01]  /*0a60*/  CCTL.IVALL ;  /* 0x00000000ff00798f */ /* 0x000fe20002000000 */
[----:B------:R-:W-:Y:S05]  /*0a70*/  BRA `(.L_x_6) ;  /* 0x0000000000047947 */ /* 0x000fea0003800000 */
.L_x_5:
[----:B------:R-:W-:Y:S06]  /*0a80*/  BAR.SYNC.DEFER_BLOCKING 0x0 ;  /* 0x0000000000007b1d */ /* 0x000fec0000010000 */
.L_x_6:
[----:B------:R-:W-:Y:S05]  /*0a90*/  @!P1 BRA `(.L_x_7) ;  /* 0x0000015400b09947 */ /* 0x000fea0003800000 */
[----:B------:R-:W-:-:S06]  /*0aa0*/  UISETP.GT.U32.AND UP0, UPT, UR16, 0x1, UPT ;  /* 0x000000011000788c */ /* 0x000fcc000bf04070 */
[----:B------:R-:W-:-:S13]  /*0ab0*/  PLOP3.LUT P0, PT, PT, PT, UP0, 0x80, 0x0 ;  /* 0x000000000000781c */ /* 0x000fda0003f0f008 */
[----:B------:R-:W-:Y:S05]  /*0ac0*/  @P0 EXIT ;  /* 0x000000000000094d */ /* 0x000fea0003800000 */
[----:B------:R-:W-:Y:S01]  /*0ad0*/  ULDC.64 UR4, c[0x0][0x650] ;  /* 0x0001940000047ab9 */ /* 0x000fe20000000a00 */
[----:B------:R-:W-:Y:S01]  /*0ae0*/  UMOV UR41, 0xffffffff ;  /* 0xffffffff00297882 */ /* 0x000fe20000000000 */
[----:B------:R-:W-:Y:S01]  /*0af0*/  ISETP.GE.U32.AND P0, PT, R7, UR4, PT ;  /* 0x0000000407007c0c */ /* 0x000fe2000bf06070 */
[----:B------:R-:W-:Y:S01]  /*0b00*/  UMOV UR42, 0xffffffff ;  /* 0xffffffff002a7882 */ /* 0x000fe20000000000 */
[----:B------:R-:W-:Y:S01]  /*0b10*/  UMOV UR43, 0xffffffff ;  /* 0xffffffff002b7882 */ /* 0x000fe20000000000 */
[----:B------:R-:W-:Y:S02]  /*0b20*/  PRMT R0, RZ, 0x7610, R0 ;  /* 0x00007610ff007816 */ /* 0x000fe40000000000 */
[----:B------:R-:W-:-:S13]  /*0b30*/  ISETP.GE.U32.AND.EX P0, PT, R6, UR5, PT, P0 ;  /* 0x0000000506007c0c */ /* 0x000fda000bf06100 */
[----:B------:R-:W-:Y:S05]  /*0b40*/  @P0 BRA `(.L_x_8) ;  /* 0x0000000400480947 */ /* 0x000fea0003800000 */
[----:B------:R-:W-:Y:S01]  /*0b50*/  ULDC.64 UR16, c[0x0][0x628] ;  /* 0x00018a0000107ab9 */ /* 0x000fe20000000a00 */
[C---:B------:R-:W-:Y:S01]  /*0b60*/  R2UR UR19, R7.reuse ;  /* 0x00000000071372ca */ /* 0x040fe200000e0000 */
[----:B------:R-:W-:Y:S01]  /*0b70*/  ULDC UR18, c[0x0][0x630] ;  /* 0x00018c0000127ab9 */ /* 0x000fe20000000800 */
[----:B------:R-:W-:Y:S02]  /*0b80*/  ISETP.NE.U32.AND P0, PT, RZ, UR16, PT ;  /* 0x00000010ff007c0c */ /* 0x000fe4000bf05070 */
[----:B------:R-:W-:Y:S02]  /*0b90*/  R2UR UR4, R7 ;  /* 0x00000000070472ca */ /* 0x000fe400000e0000 */
[----:B------:R-:W-:Y:S02]  /*0ba0*/  ISETP.NE.AND.EX P0, PT, RZ, UR17, PT, P0 ;  /* 0x00000011ff007c0c */ /* 0x000fe4000bf05300 */
[----:B------:R-:W-:-:S11]  /*0bb0*/  R2UR UR5, R6 ;  /* 0x00000000060572ca */ /* 0x000fd600000e0000 */
[----:B------:R-:W-:Y:S05]  /*0bc0*/  @!P0 BRA `(.L_x_9) ;  /* 0x0000000000308947 */ /* 0x000fea0003800000 */
[----:B------:R-:W-:Y:S01]  /*0bd0*/  R2UR UR4, R7 ;  /* 0x00000000070472ca */ /* 0x000fe200000e0000 */
[----:B------:R-:W-:Y:S01]  /*0be0*/  ULDC UR9, c[0x0][0x634] ;  /* 0x00018d0000097ab9 */ /* 0x000fe20000000800 */
[----:B------:R-:W-:-:S11]  /*0bf0*/  R2UR UR13, R6 ;  /* 0x00000000060d72ca */ /* 0x000fd600000e0000 */
[----:B------:R-:W-:-:S04]  /*0c00*/  UIADD3 UR9, UP0, UR4, UR9, URZ ;  /* 0x0000000904097290 */ /* 0x000fc8000ff1e03f */
[----:B------:R-:W-:-:S04]  /*0c10*/  UIADD3.X UR13, URZ, UR13, URZ, UP0, !UPT ;  /* 0x0000000d3f0d7290 */ /* 0x000fc800087fe43f */
[----:B------:R-:W-:-:S04]  /*0c20*/  UIMAD.WIDE.U32 UR4, UR13, UR16, URZ ;  /* 0x000000100d0472a5 */ /* 0x000fc8000f8e003f */
[----:B------:R-:W-:Y:S02]  /*0c30*/  UIMAD.WIDE.U32 UR6, UP0, UR9, UR17, UR4 ;  /* 0x00000011090672a5 */ /* 0x000fe4000f800004 */
[----:B------:R-:W-:Y:S02]  /*0c40*/  UIMAD.WIDE.U32 UR4, UR9, UR16, URZ ;  /* 0x00000010090472a5 */ /* 0x000fe4000f8e003f */
[----:B------:R-:W-:Y:S02]  /*0c50*/  UIADD3.X UR15, URZ, URZ, URZ, UP0, !UPT ;  /* 0x0000003f3f0f7290 */ /* 0x000fe400087fe43f */
[----:B------:R-:W-:Y:S01]  /*0c60*/  UIADD3 URZ, UP0, UR5, UR6, URZ ;  /* 0x00000006053f7290 */ /* 0x000fe2000ff1e03f */
[----:B------:R-:W-:-:S03]  /*0c70*/  UMOV UR14, UR7 ;  /* 0x00000007000e7c82 */ /* 0x000fc60008000000 */
[----:B------:R-:W-:-:S12]  /*0c80*/  UIMAD.WIDE.U32.X UR4, UR13, UR17, UR14, UP0 ;  /* 0x000000110d0472a5 */ /* 0x000fd800080e040e */
.L_x_9:
[----:B------:R-:W-:Y:S01]  /*0c90*/  USHF.R.U64 UR43, UR4, UR18, UR5 ;  /* 0x00000012042b7299 */ /* 0x000fe20008001205 */
[----:B------:R-:W-:Y:S01]  /*0ca0*/  R2UR UR7, R6 ;  /* 0x00000000060772ca */ /* 0x000fe200000e0000 */
[----:B------:R-:W-:Y:S02]  /*0cb0*/  USHF.R.U32.HI UR4, URZ, UR18, UR5 ;  /* 0x000000123f047299 */ /* 0x000fe40008011605 */
[----:B------:R-:W-:Y:S01]  /*0cc0*/  UIADD3 UR5, UP0, URZ, -UR43, URZ ;  /* 0x8000002b3f057290 */ /* 0x000fe2000ff1e03f */
[----:B------:R-:W-:Y:S01]  /*0cd0*/  ULDC.64 UR14, c[0x0][0x620] ;  /* 0x00018800000e7ab9 */ /* 0x000fe20000000a00 */
[----:B------:R-:W-:Y:S02]  /*0ce0*/  UMOV UR6, UR19 ;  /* 0x0000001300067c82 */ /* 0x000fe40008000000 */
[----:B------:R-:W-:Y:S01]  /*0cf0*/  UIADD3.X UR4, URZ, ~UR4, URZ, UP0, !UPT ;  /* 0x800000043f047290 */ /* 0x000fe200087fe43f */
[----:B------:R-:W-:Y:S01]  /*0d00*/  ULDC UR9, c[0x0][0x618] ;  /* 0x0001860000097ab9 */ /* 0x000fe20000000800 */
[----:B------:R-:W-:-:S02]  /*0d10*/  UIMAD UR12, UR11, UR12, UR10 ;  /* 0x0000000c0b0c72a4 */ /* 0x000fc4000f8e020a */
[----:B------:R-:W-:Y:S02]  /*0d20*/  UIMAD UR4, UR4, UR14, URZ ;  /* 0x0000000e040472a4 */ /* 0x000fe4000f8e023f */
[----:B------:R-:W-:Y:S02]  /*0d30*/  UIMAD.WIDE.U32 UR6, UR5, UR14, UR6 ;  /* 0x0000000e050672a5 */ /* 0x000fe4000f8e0006 */
[----:B------:R-:W-:Y:S01]  /*0d40*/  UIMAD UR4, UR5, UR15, UR4 ;  /* 0x0000000f050472a4 */ /* 0x000fe2000f8e0204 */
[----:B------:R-:W-:Y:S01]  /*0d50*/  ULDC UR10, c[0x0][0x608] ;  /* 0x00018200000a7ab9 */ /* 0x000fe20000000800 */
[----:B------:R-:W-:Y:S02]  /*0d60*/  ULDC UR18, c[0x0][0x658] ;  /* 0x0001960000127ab9 */ /* 0x000fe40000000800 */
[----:B------:R-:W-:Y:S01]  /*0d70*/  UIADD3 UR7, UR7, UR4, URZ ;  /* 0x0000000407077290 */ /* 0x000fe2000fffe03f */
[----:B------:R-:W-:Y:S02]  /*0d80*/  UMOV UR11, 0xffffffff ;  /* 0xffffffff000b7882 */ /* 0x000fe40000000000 */
[----:B------:R-:W-:Y:S01]  /*0d90*/  ULDC.64 UR4, c[0x0][0x640] ;  /* 0x0001900000047ab9 */ /* 0x000fe20000000a00 */
[----:B------:R-:W-:Y:S01]  /*0da0*/  USHF.R.U64 UR16, UR6, UR9, UR7 ;  /* 0x0000000906107299 */ /* 0x000fe20008001207 */
[----:B------:R-:W-:Y:S01]  /*0db0*/  ISETP.NE.U32.AND P0, PT, RZ, UR4, PT ;  /* 0x00000004ff007c0c */ /* 0x000fe2000bf05070 */
[----:B------:R-:W-:-:S02]  /*0dc0*/  USHF.R.U32.HI UR7, URZ, UR9, UR7 ;  /* 0x000000093f077299 */ /* 0x000fc40008011607 */
[----:B------:R-:W-:Y:S01]  /*0dd0*/  USHF.L.U32 UR6, UR11, UR18, URZ ;  /* 0x000000120b067299 */ /* 0x000fe2000800063f */
[----:B------:R-:W-:Y:S01]  /*0de0*/  ISETP.NE.AND.EX P0, PT, RZ, UR5, PT, P0 ;  /* 0x00000005ff007c0c */ /* 0x000fe2000bf05300 */
[----:B------:R-:W-:Y:S02]  /*0df0*/  USHF.R.U64 UR22, UR16, UR10, UR7 ;  /* 0x0000000a10167299 */ /* 0x000fe40008001207 */
[----:B------:R-:W-:Y:S02]  /*0e00*/  USHF.R.U32.HI UR7, URZ, UR10, UR7 ;  /* 0x0000000a3f077299 */ /* 0x000fe40008011607 */
[----:B------:R-:W-:Y:S02]  /*0e10*/  UISETP.NE.AND UP1, UPT, UR45, URZ, UPT ;  /* 0x0000003f2d00728c */ /* 0x000fe4000bf25270 */
[----:B------:R-:W-:Y:S01]  /*0e20*/  USHF.R.U64 UR23, UR22, UR18, UR7 ;  /* 0x0000001216177299 */ /* 0x000fe20008001207 */
[----:B------:R-:W-:Y:S01]  /*0e30*/  ULDC UR17, c[0x0][0x600] ;  /* 0x0001800000117ab9 */ /* 0x000fe20000000800 */
[----:B------:R-:W-:-:S02]  /*0e40*/  ULOP3.LUT UR13, URZ, UR6, URZ, 0x33, !UPT ;  /* 0x000000063f0d7292 */ /* 0x000fc4000f8e333f */
[----:B------:R-:W-:Y:S02]  /*0e50*/  UIADD3 UR15, UR17, -0x1, URZ ;  /* 0xffffffff110f7890 */ /* 0x000fe4000fffe03f */
[----:B------:R-:W-:Y:S02]  /*0e60*/  USEL UR12, UR8, UR12, !UP1 ;  /* 0x0000000c080c7287 */ /* 0x000fe4000c800000 */
[----:B------:R-:W-:Y:S01]  /*0e70*/  USHF.R.U32.HI UR7, URZ, UR18, UR7 ;  /* 0x000000123f077299 */ /* 0x000fe20008011607 */
[----:B------:R-:W-:Y:S01]  /*0e80*/  ULDC UR19, c[0x0][0x648] ;  /* 0x0001920000137ab9 */ /* 0x000fe20000000800 */
[----:B------:R-:W-:Y:S01]  /*0e90*/  ULDC UR20, c[0x0][0x638] ;  /* 0x00018e0000147ab9 */ /* 0x000fe20000000800 */
[----:B------:R-:W-:Y:S01]  /*0ea0*/  UMOV UR21, 0x1 ;  /* 0x0000000100157882 */ /* 0x000fe20000000000 */
[----:B------:R-:W-:Y:S01]  /*0eb0*/  UMOV UR6, UR23 ;  /* 0x0000001700067c82 */ /* 0x000fe20008000000 */
[----:B------:R-:W-:Y:S07]  /*0ec0*/  @!P0 BRA `(.L_x_10) ;  /* 0x0000000000308947 */ /* 0x000fee0003800000 */
[----:B------:R-:W-:Y:S02]  /*0ed0*/  ULDC UR10, c[0x0][0x64c] ;  /* 0x00019300000a7ab9 */ /* 0x000fe40000000800 */
        /* <DEDUP_REMOVED lines=8> */
[----:B------:R-:W-:-:S07]  /*0f60*/  UIMAD.WIDE.U32.X UR4, UR14, UR5, UR10, UP0 ;  /* 0x000000050e0472a5 */ /* 0x000fce00080e040a */
[----:B------:R-:W-:Y:S01]  /*0f70*/  UMOV UR6, UR4 ;  /* 0x0000000400067c82 */ /* 0x000fe20008000000 */
[----:B------:R-:W-:-:S05]  /*0f80*/  UMOV UR7, UR5 ;  /* 0x0000000500077c82 */ /* 0x000fca0008000000 */
.L_x_10:
[----:B------:R-:W-:Y:S01]  /*0f90*/  USHF.R.U64 UR5, UR6, UR19, UR7 ;  /* 0x0000001306057299 */ /* 0x000fe20008001207 */
[----:B------:R-:W-:Y:S01]  /*0fa0*/  IMAD.MOV.U32 R0, RZ, RZ, 0x1 ;  /* 0x00000001ff007424 */ /* 0x000fe200078e00ff */
[----:B------:R-:W-:Y:S02]  /*0fb0*/  USHF.L.U32 UR4, UR21, UR18, URZ ;  /* 0x0000001215047299 */ /* 0x000fe4000800063f */
[----:B------:R-:W-:Y:S02]  /*0fc0*/  ULOP3.LUT UR13, UR22, UR13, URZ, 0xc0, !UPT ;  /* 0x0000000d160d7292 */ /* 0x000fe4000f8ec03f */
[----:B------:R-:W-:Y:S02]  /*0fd0*/  UIADD3 UR6, -UR5, URZ, URZ ;  /* 0x0000003f05067290 */ /* 0x000fe4000fffe13f */
[----:B------:R-:W-:Y:S02]  /*0fe0*/  UIMAD UR13, UR4, UR5, UR13 ;  /* 0x00000005040d72a4 */ /* 0x000fe4000f8e020d */
[----:B------:R-:W-:-:S02]  /*0ff0*/  ULOP3.LUT UR15, UR16, UR15, URZ, 0xc0, !UPT ;  /* 0x0000000f100f7292 */ /* 0x000fc4000f8ec03f */
[----:B------:R-:W-:Y:S01]  /*1000*/  UIMAD UR4, UR6, UR20, UR23 ;  /* 0x00000014060472a4 */ /* 0x000fe2000f8e0217 */
[----:B------:R-:W-:Y:S01]  /*1010*/  ULDC UR5, c[0x0][0x610] ;  /* 0x0001840000057ab9 */ /* 0x000fe20000000800 */
[----:B------:R-:W-:Y:S02]  /*1020*/  UISETP.NE.AND UP0, UPT, UR45, URZ, UPT ;  /* 0x0000003f2d00728c */ /* 0x000fe4000bf05270 */
[----:B------:R-:W-:Y:S02]  /*1030*/  UIMAD UR12, UR13, UR5, UR12 ;  /* 0x000000050d0c72a4 */ /* 0x000fe4000f8e020c */
[----:B------:R-:W-:-:S04]  /*1040*/  UIMAD UR4, UR4, UR17, UR15 ;  /* 0x00000011040472a4 */ /* 0x000fc8000f8e020f */
[----:B------:R-:W-:Y:S02]  /*1050*/  USEL UR42, UR4, UR12, !UP0 ;  /* 0x0000000c042a7287 */ /* 0x000fe4000c000000 */
[----:B------:R-:W-:-:S12]  /*1060*/  USEL UR41, UR12, UR4, !UP0 ;  /* 0x000000040c297287 */ /* 0x000fd8000c000000 */
.L_x_8:
[----:B------:R-:W-:-:S08]  /*1070*/  NOP ;  /* 0x0000000000007918 */ /* 0x000fd00000000000 */
[----:B------:R-:W1:Y:S02]  /*1080*/  USETMAXREG.TRY_ALLOC.CTAPOOL UP0, 0xf0 ;  /* 0x000000f0000079c8 */ /* 0x000e640008000600 */
[----:B-1----:R-:W-:-:S13]  /*1090*/  PLOP3.LUT P0, PT, PT, PT, UP0, 0x80, 0x0 ;  /* 0x000000000000781c */ /* 0x002fda0003f0f008 */
[----:B------:R-:W-:Y:S05]  /*10a0*/  @!P0 BRA `(.L_x_8) ;  /* 0xfffffffc00f08947 */ /* 0x000fea000383ffff */
[----:B------:R-:W-:Y:S01]  /*10b0*/  ULDC.64 UR4, c[0x0][0x598] ;  /* 0x0001660000047ab9 */ /* 0x000fe20000000a00 */
[----:B------:R-:W-:Y:S01]  /*10c0*/  ULDC.64 UR36, c[0x0][0x208] ;  /* 0x0000820000247ab9 */ /* 0x000fe20000000a00 */
[----:B------:R-:W-:-:S04]  /*10d0*/  ISETP.NE.U32.AND P0, PT, RZ, UR4, PT ;  /* 0x00000004ff007c0c */ /* 0x000fc8000bf05070 */
[----:B------:R-:W-:-:S13]  /*10e0*/  ISETP.NE.AND.EX P0, PT, RZ, UR5, PT, P0 ;  /* 0x00000005ff007c0c */ /* 0x000fda000bf05300 */
[----:B------:R-:W-:Y:S05]  /*10f0*/  @!P0 BRA `(.L_x_11) ;  /* 0x00000000001c8947 */ /* 0x000fea0003800000 */
[----:B------:R-:W1:Y:S02]  /*1100*/  LDC.64 R2, c[0x0][0x598] ;  /* 0x00016600ff027b82 */ /* 0x000e640000000a00 */
[----:B-1----:R-:W2:Y:S02]  /*1110*/  LDG.E.64 R2, desc[UR36][R2.64] ;  /* 0x0000002402027981 */ /* 0x002ea4000c1e1b00 */
[----:B--2---:R-:W-:-:S04]  /*1120*/  ISETP.NE.U32.AND P0, PT, R2, RZ, PT ;  /* 0x000000ff0200720c */ /* 0x004fc80003f05070 */
[----:B------:R-:W-:-:S13]  /*1130*/  ISETP.NE.AND.EX P0, PT, R3, RZ, PT, P0 ;  /* 0x000000ff0300720c */ /* 0x000fda0003f05300 */
[----:B------:R-:W-:Y:S05]  /*1140*/  @!P0 BRA `(.L_x_11) ;  /* 0x0000000000088947 */ /* 0x000fea0003800000 */
[----:B------:R1:W5:Y:S01]  /*1150*/  LD.E R2, desc[UR36][R2.64] ;  /* 0x0000002402027980 */ /* 0x000362000c101900 */
[----:B------:R-:W-:Y:S05]  /*1160*/  BRA `(.L_x_12) ;  /* 0x0000000000247947 */ /* 0x000fea0003800000 */
.L_x_11:
[----:B------:R-:W-:Y:S02]  /*1170*/  ULDC.64 UR4, c[0x0][0x588] ;  /* 0x0001620000047ab9 */ /* 0x000fe40000000a00 */
[----:B------:R-:W-:-:S04]  /*1180*/  ISETP.NE.U32.AND P0, PT, RZ, UR4, PT ;  /* 0x00000004ff007c0c */ /* 0x000fc8000bf05070 */
[----:B------:R-:W-:-:S13]  /*1190*/  ISETP.NE.AND.EX P0, PT, RZ, UR5, PT, P0 ;  /* 0x00000005ff007c0c */ /* 0x000fda000bf05300 */
[----:B------:R-:W-:Y:S05]  /*11a0*/  @!P0 BRA `(.L_x_13) ;  /* 0x00000000000c8947 */ /* 0x000fea0003800000 */
[----:B------:R-:W1:Y:S02]  /*11b0*/  LDC.64 R2, c[0x0][0x588] ;  /* 0x00016200ff027b82 */ /* 0x000e640000000a00 */
[----:B-1----:R2:W5:Y:S01]  /*11c0*/  LDG.E R2, desc[UR36][R2.64] ;  /* 0x0000002402027981 */ /* 0x002562000c1e1900 */
[----:B------:R-:W-:Y:S05]  /*11d0*/  BRA `(.L_x_12) ;  /* 0x0000000000087947 */ /* 0x000fea0003800000 */
.L_x_13:
[----:B------:R-:W-:Y:S02]  /*11e0*/  ULDC UR4, c[0x0][0x580] ;  /* 0x0001600000047ab9 */ /* 0x000fe40000000800 */
[----:B------:R-:W-:-:S07]  /*11f0*/  IMAD.U32 R2, RZ, RZ, UR4 ;  /* 0x00000004ff027e24 */ /* 0x000fce000f8e00ff */
.L_x_12:
[----:B------:R-:W-:Y:S02]  /*1200*/  ULDC.64 UR4, c[0x0][0x5a0] ;  /* 0x0001680000047ab9 */ /* 0x000fe40000000a00 */
[----:B------:R-:W-:-:S04]  /*1210*/  ISETP.NE.U32.AND P0, PT, RZ, UR4, PT ;  /* 0x00000004ff007c0c */ /* 0x000fc8000bf05070 */
[----:B------:R-:W-:-:S13]  /*1220*/  ISETP.NE.AND.EX P0, PT, RZ, UR5, PT, P0 ;  /* 0x00000005ff007c0c */ /* 0x000fda000bf05300 */
[----:B------:R-:W-:Y:S05]  /*1230*/  @!P0 BRA `(.L_x_14) ;  /* 0x00000000001c8947 */ /* 0x000fea0003800000 */
[----:B------:R-:W3:Y:S02]  /*1240*/  LDC.64 R4, c[0x0][0x5a0] ;  /* 0x00016800ff047b82 */ /* 0x000ee40000000a00 */
[----:B---3--:R-:W3:Y:S02]  /*1250*/  LDG.E.64 R4, desc[UR36][R4.64] ;  /* 0x0000002404047981 */ /* 0x008ee4000c1e1b00 */
[----:B---3--:R-:W-:-:S04]  /*1260*/  ISETP.NE.U32.AND P0, PT, R4, RZ, PT ;  /* 0x000000ff0400720c */ /* 0x008fc80003f05070 */
[----:B------:R-:W-:-:S13]  /*1270*/  ISETP.NE.AND.EX P0, PT, R5, RZ, PT, P0 ;  /* 0x000000ff0500720c */ /* 0x000fda0003f05300 */
[----:B------:R-:W-:Y:S05]  /*1280*/  @!P0 BRA `(.L_x_14) ;  /* 0x0000000000088947 */ /* 0x000fea0003800000 */
[----:B------:R3:W5:Y:S01]  /*1290*/  LD.E R16, desc[UR36][R4.64] ;  /* 0x0000002404107980 */ /* 0x000762000c101900 */
[----:B------:R-:W-:Y:S05]  /*12a0*/  BRA `(.L_x_15) ;  /* 0x0000000000247947 */ /* 0x000fea0003800000 */
.L_x_14:
[----:B------:R-:W-:Y:S02]  /*12b0*/  ULDC.64 UR4, c[0x0][0x590] ;  /* 0x0001640000047ab9 */ /* 0x000fe40000000a00 */
[----:B------:R-:W-:-:S04]  /*12c0*/  ISETP.NE.U32.AND P0, PT, RZ, UR4, PT ;  /* 0x00000004ff007c0c */ /* 0x000fc8000bf05070 */
[----:B------:R-:W-:-:S13]  /*12d0*/  ISETP.NE.AND.EX P0, PT, RZ, UR5, PT, P0 ;  /* 0x00000005ff007c0c */ /* 0x000fda000bf05300 */
[----:B------:R-:W-:Y:S05]  /*12e0*/  @!P0 BRA `(.L_x_16) ;  /* 0x00000000000c8947 */ /* 0x000fea0003800000 */
[----:B------:R-:W3:Y:S02]  /*12f0*/  LDC.64 R4, c[0x0][0x590] ;  /* 0x00016400ff047b82 */ /* 0x000ee40000000a00 */
[----:B---3--:R4:W5:Y:S01]  /*1300*/  LDG.E R16, desc[UR36][R4.64] ;  /* 0x0000002404107981 */ /* 0x008962000c1e1900 */
[----:B------:R-:W-:Y:S05]  /*1310*/  BRA `(.L_x_15) ;  /* 0x0000000000087947 */ /* 0x000fea0003800000 */
.L_x_16:
[----:B------:R-:W-:Y:S02]  /*1320*/  ULDC UR4, c[0x0][0x584] ;  /* 0x0001610000047ab9 */ /* 0x000fe40000000800 */
[----:B------:R-:W-:-:S07]  /*1330*/  MOV R16, UR4 ;  /* 0x0000000400107c02 */ /* 0x000fce0008000f00 */
.L_x_15:
[----:B------:R-:W-:-:S13]  /*1340*/  LOP3.LUT P0, RZ, R0, 0xff, RZ, 0xc0, !PT ;  /* 0x000000ff00ff7812 */ /* 0x000fda000780c0ff */
[----:B------:R-:W-:Y:S05]  /*1350*/  @!P0 EXIT ;  /* 0x000000000000894d */ /* 0x000fea0003800000 */
[----:B------:R-:W-:Y:S01]  /*1360*/  ULDC UR4, c[0x0][0x28c] ;  /* 0x0000a30000047ab9 */ /* 0x000fe20000000800 */
[----:B------:R-:W-:Y:S01]  /*1370*/  UMOV UR38, URZ ;  /* 0x0000003f00267c82 */ /* 0x000fe20008000000 */
[----:B------:R-:W-:Y:S01]  /*1380*/  UIADD3 UR4, UR4, 0x1f, URZ ;  /* 0x0000001f04047890 */ /* 0x000fe2000fffe03f */
[----:B------:R-:W-:-:S03]  /*1390*/  UMOV UR39, URZ ;  /* 0x0000003f00277c82 */ /* 0x000fc60008000000 */
[----:B------:R-:W-:-:S04]  /*13a0*/  USHF.R.S32.HI UR5, URZ, 0x1f, UR4 ;  /* 0x0000001f3f057899 */ /* 0x000fc80008011404 */
[----:B------:R-:W-:-:S04]  /*13b0*/  ULEA.HI UR5, UR5, UR4, URZ, 0x5 ;  /* 0x0000000405057291 */ /* 0x000fc8000f8f283f */
[----:B------:R-:W-:-:S12]  /*13c0*/  USHF.R.S32.HI UR44, URZ, 0x5, UR5 ;  /* 0x000000053f2c7899 */ /* 0x000fd80008011405 */
.L_x_546:
[----:B0-----:R-:W0:Y:S01]  /*13d0*/  S2R R0, SR_TID.X ;  /* 0x0000000000007919 */ /* 0x001e220000002100 */
[----:B-1----:R-:W1:Y:S01]  /*13e0*/  S2UR UR7, SR_CgaCtaId ;  /* 0x00000000000779c3 */ /* 0x002e620000008800 */
[----:B------:R-:W-:Y:S02]  /*13f0*/  UMOV UR6, 0x400 ;  /* 0x0000040000067882 */ /* 0x000fe40000000000 */
[----:B-1----:R-:W-:Y:S01]  /*1400*/  ULEA UR6, UR7, UR6, 0x18 ;  /* 0x0000000607067291 */ /* 0x002fe2000f8ec03f */
[----:B0-----:R-:W-:-:S04]  /*1410*/  LOP3.LUT R0, R0, 0x80, RZ, 0xc0, !PT ;  /* 0x0000008000007812 */ /* 0x001fc800078ec0ff */
[----:B------:R-:W-:-:S06]  /*1420*/  SHF.R.U32.HI R0, RZ, 0x7, R0 ;  /* 0x00000007ff007819 */ /* 0x000fcc0000011600 */
[----:B------:R-:W0:Y:S02]  /*1430*/  SHFL.IDX PT, R0, R0, RZ, 0x1f ;  /* 0x00001fff00007589 */ /* 0x000e2400000e0000 */
[----:B0-----:R-:W-:-:S13]  /*1440*/  R2UR UR4, R0 ;  /* 0x00000000000472ca */ /* 0x001fda00000e0000 */
[----:B------:R-:W-:-:S04]  /*1450*/  ULEA.HI UR5, UR4, UR4, URZ, 0x1 ;  /* 0x0000000404057291 */ /* 0x000fc8000f8f083f */
[----:B------:R-:W-:-:S04]  /*1460*/  ULOP3.LUT UR5, UR5, 0xffffe, URZ, 0xc0, !UPT ;  /* 0x000ffffe05057892 */ /* 0x000fc8000f8ec03f */
[----:B------:R-:W-:-:S03]  /*1470*/  UIADD3 UR5, UR4, -UR5, URZ ;  /* 0x8000000504057290 */ /* 0x000fc6000fffe03f */
[----:B------:R-:W-:Y:S01]  /*1480*/  ULDC UR4, c[0x0][0x28c] ;  /* 0x0000a30000047ab9 */ /* 0x000fe20000000800 */
[----:B------:R-:W-:Y:S01]  /*1490*/  ULEA UR5, UR5, UR6, 0xc ;  /* 0x0000000605057291 */ /* 0x000fe2000f8e603f */
[----:B------:R-:W-:-:S03]  /*14a0*/  ISETP.LT.AND P0, PT, RZ, UR4, PT ;  /* 0x00000004ff007c0c */ /* 0x000fc6000bf01270 */
[----:B------:R-:W-:-:S04]  /*14b0*/  UIADD3 UR5, UR5, 0x100, URZ ;  /* 0x0000010005057890 */ /* 0x000fc8000fffe03f */
[----:B------:R-:W-:-:S04]  /*14c0*/  USHF.R.U32.HI UR5, URZ, 0x4, UR5 ;  /* 0x000000043f057899 */ /* 0x000fc80008011605 */
[----:B------:R-:W-:Y:S02]  /*14d0*/  ULOP3.LUT UR46, UR5, 0x3fff, URZ, 0xc0, !UPT ;  /* 0x00003fff052e7892 */ /* 0x000fe4000f8ec03f */
[----:B---3--:R-:W-:Y:S10]  /*14e0*/  @P0 BRA `(.L_x_17) ;  /* 0x0000000000400947 */ /* 0x008ff40003800000 */
[----:B------:R-:W-:Y:S01]  /*14f0*/  MOV R0, 0x0 ;  /* 0x0000000000007802 */ /* 0x000fe20000000f00 */
[----:B------:R-:W-:Y:S01]  /*1500*/  ULDC.64 UR4, c[0x4][0x68] ;  /* 0x01001a0000047ab9 */ /* 0x000fe20000000a00 */
[----:B------:R-:W-:Y:S01]  /*1510*/  ULDC.64 UR6, c[0x4][0x8] ;  /* 0x0100020000067ab9 */ /* 0x000fe20000000a00 */
[----:B---34-:R-:W-:Y:S01]  /*1520*/  IMAD.U32 R4, RZ, RZ, UR4 ;  /* 0x00000004ff047e24 */ /* 0x018fe2000f8e00ff */
[----:B------:R0:W1:Y:S01]  /*1530*/  LDC.64 R14, c[0x4][R0] ;  /* 0x01000000000e7b82 */ /* 0x0000620000000a00 */
[----:B------:R-:W-:Y:S01]  /*1540*/  IMAD.U32 R5, RZ, RZ, UR5 ;  /* 0x00000005ff057e24 */ /* 0x000fe2000f8e00ff */
[----:B------:R-:W-:Y:S01]  /*1550*/  ULDC.64 UR4, c[0x4][0x70] ;  /* 0x01001c0000047ab9 */ /* 0x000fe20000000a00 */
[----:B------:R-:W-:Y:S01]  /*1560*/  IMAD.U32 R10, RZ, RZ, UR6 ;  /* 0x00000006ff0a7e24 */ /* 0x000fe2000f8e00ff */
[----:B------:R-:W-:Y:S01]  /*1570*/  MOV R8, 0x1e1 ;  /* 0x000001e100087802 */ /* 0x000fe20000000f00 */
[----:B------:R-:W-:Y:S02]  /*1580*/  IMAD.U32 R6, RZ, RZ, UR4 ;  /* 0x00000004ff067e24 */ /* 0x000fe4000f8e00ff */
[----:B------:R-:W-:-:S02]  /*1590*/  IMAD.U32 R7, RZ, RZ, UR5 ;  /* 0x00000005ff077e24 */ /* 0x000fc4000f8e00ff */
[----:B------:R-:W-:Y:S02]  /*15a0*/  IMAD.U32 R11, RZ, RZ, UR7 ;  /* 0x00000007ff0b7e24 */ /* 0x000fe4000f8e00ff */
[----:B------:R-:W-:Y:S02]  /*15b0*/  IMAD.MOV.U32 R12, RZ, RZ, 0x1 ;  /* 0x00000001ff0c7424 */ /* 0x000fe400078e00ff */
[----:B0-----:R-:W-:-:S07]  /*15c0*/  IMAD.MOV.U32 R13, RZ, RZ, RZ ;  /* 0x000000ffff0d7224 */ /* 0x001fce00078e00ff */
[----:B------:R-:W-:-:S07]  /*15d0*/  LEPC R20, `(.L_x_17) ;  /* 0x000000001014794e */ /* 0x000fce0000000000 */
[----:B-12--5:R-:W-:Y:S05]  /*15e0*/  CALL.ABS.NOINC R14 ;  /* 0x000000000e007343 */ /* 0x026fea0003c00000 */
.L_x_17:
[----:B------:R-:W-:-:S06]  /*15f0*/  ULOP3.LUT UR4, UR40, 0x1, URZ, 0xfc, !UPT ;  /* 0x0000000128047892 */ /* 0x000fcc000f8efc3f */
[----:B------:R-:W-:-:S05]  /*1600*/  IMAD.U32 R0, RZ, RZ, UR4 ;  /* 0x00000004ff007e24 */ /* 0x000fca000f8e00ff */
[----:B------:R-:W-:-:S13]  /*1610*/  ISETP.NE.AND P0, PT, R0, 0x3, PT ;  /* 0x000000030000780c */ /* 0x000fda0003f05270 */
[----:B------:R-:W-:Y:S05]  /*1620*/  @!P0 BRA `(.L_x_18) ;  /* 0x0000000000048947 */ /* 0x000fea0003800000 */
[----:B------:R-:W-:Y:S01]  /*1630*/  BPT.TRAP 0x1 ;  /* 0x000000040000795c */ /* 0x000fe20000300000 */
.L_x_18:
[----:B------:R-:W0:Y:S01]  /*1640*/  S2UR UR5, SR_CgaCtaId ;  /* 0x00000000000579c3 */ /* 0x000e220000008800 */
[----:B------:R-:W-:Y:S01]  /*1650*/  UMOV UR4, 0x400 ;  /* 0x0000040000047882 */ /* 0x000fe20000000000 */
[----:B---34-:R-:W-:Y:S02]  /*1660*/  IMAD.U32 R5, RZ, RZ, UR39 ;  /* 0x00000027ff057e24 */ /* 0x018fe4000f8e00ff */
[----:B--2---:R-:W-:-:S05]  /*1670*/  IMAD.U32 R3, RZ, RZ, UR38 ;  /* 0x00000026ff037e24 */ /* 0x004fca000f8e00ff */
[----:B------:R-:W-:Y:S01]  /*1680*/  SHF.L.U32 R3, R3, 0x1f, RZ ;  /* 0x0000001f03037819 */ /* 0x000fe200000006ff */
[----:B0-----:R-:W-:-:S06]  /*1690*/  ULEA UR4, UR5, UR4, 0x18 ;  /* 0x0000000405047291 */ /* 0x001fcc000f8ec03f */
[----:B------:R-:W-:-:S05]  /*16a0*/  IMAD.U32 R0, RZ, RZ, UR4 ;  /* 0x00000004ff007e24 */ /* 0x000fca000f8e00ff */
[----:B------:R-:W-:-:S04]  /*16b0*/  LEA R4, R5, R0, 0x3 ;  /* 0x0000000005047211 */ /* 0x000fc800078e18ff */
[----:B------:R0:W1:Y:S01]  /*16c0*/  SYNCS.PHASECHK.TRANS64.TRYWAIT P1, [R4+URZ], R3 ;  /* 0x00000003040075a7 */ /* 0x000062000802017f */
[----:B------:R-:W-:Y:S05]  /*16d0*/  @!P0 BRA `(.L_x_19) ;  /* 0x0000000000048947 */ /* 0x000fea0003800000 */
[----:B------:R-:W-:Y:S01]  /*16e0*/  BPT.TRAP 0x1 ;  /* 0x000000040000795c */ /* 0x000fe20000300000 */
.L_x_19:
[----:B-1----:R-:W-:Y:S05]  /*16f0*/  @P1 BRA `(.L_x_20) ;  /* 0x0000000000081947 */ /* 0x002fea0003800000 */
[----:B------:R-:W1:Y:S02]  /*1700*/  SYNCS.PHASECHK.TRANS64.TRYWAIT P1, [R4+URZ], R3 ;  /* 0x00000003040075a7 */ /* 0x000e64000802017f */
[----:B-1----:R-:W-:Y:S05]  /*1710*/  @!P1 BRA `(.L_x_21) ;  /* 0x0000016000849947 */ /* 0x002fea0003800000 */
.L_x_20:
[----:B------:R-:W-:-:S04]  /*1720*/  UISETP.LT.AND UP0, UPT, UR44, 0x1, UPT ;  /* 0x000000012c00788c */ /* 0x000fc8000bf01270 */
[----:B------:R-:W-:-:S06]  /*1730*/  USEL UR4, UR44, 0x1, UP0 ;  /* 0x000000012c047887 */ /* 0x000fcc0008000000 */
[----:B01----:R-:W-:Y:S01]  /*1740*/  IMAD.U32 R4, RZ, RZ, UR4 ;  /* 0x00000004ff047e24 */ /* 0x003fe2000f8e00ff */
[----:B------:R-:W-:Y:S05]  /*1750*/  WARPSYNC.ALL ;  /* 0x0000000000007948 */ /* 0x000fea0003800000 */
[----:B------:R-:W-:-:S04]  /*1760*/  IADD3 R4, -R4, UR44, RZ ;  /* 0x0000002c04047c10 */ /* 0x000fc8000fffe1ff */
[----:B------:R-:W-:Y:S02]  /*1770*/  ISETP.GE.AND P1, PT, R4, 0x1, PT ;  /* 0x000000010400780c */ /* 0x000fe40003f26270 */
[----:B------:R-:W-:Y:S01]  /*1780*/  R2UR UR4, R0 ;  /* 0x00000000000472ca */ /* 0x000fe200000e0000 */
[----:B------:R-:W-:Y:S01]  /*1790*/  ULOP3.LUT UR8, UR46, 0x10000, URZ, 0xfc, !UPT ;  /* 0x000100002e087892 */ /* 0x000fe2000f8efc3f */
[----:B------:R-:W-:Y:S01]  /*17a0*/  WARPGROUP.ARRIVE ;  /* 0x00000000000079c5 */ /* 0x000fe20000000000 */
[----:B------:R-:W-:Y:S01]  /*17b0*/  UMOV UR5, 0x80000020 ;  /* 0x8000002000057882 */ /* 0x000fe20000000000 */
[----:B------:R-:W-:Y:S01]  /*17c0*/  UMOV UR7, 0x80000020 ;  /* 0x8000002000077882 */ /* 0x000fe20000000000 */
[----:B------:R-:W-:-:S08]  /*17d0*/  ULEA UR10, UR39, UR8, 0xa ;  /* 0x00000008270a7291 */ /* 0x000fd0000f8e503f */
[----:B------:R-:W-:-:S04]  /*17e0*/  UIADD3 UR4, UR4, 0x14100, URZ ;  /* 0x0001410004047890 */ /* 0x000fc8000fffe03f */
[----:B------:R-:W-:-:S04]  /*17f0*/  USHF.R.U32.HI UR4, URZ, 0x4, UR4 ;  /* 0x000000043f047899 */ /* 0x000fc80008011604 */
[----:B------:R-:W-:-:S04]  /*1800*/  ULOP3.LUT UR4, UR4, 0x3fff, URZ, 0xc0, !UPT ;  /* 0x00003fff04047892 */ /* 0x000fc8000f8ec03f */
[----:B------:R-:W-:-:S03]  /*1810*/  ULOP3.LUT UR9, UR4, 0x10000, URZ, 0xfc, !UPT ;  /* 0x0001000004097892 */ /* 0x000fc6000f8efc3f */
[----:B------:R-:W-:Y:S01]  /*1820*/  UMOV UR4, UR10 ;  /* 0x0000000a00047c82 */ /* 0x000fe20008000000 */
[----:B------:R-:W-:-:S07]  /*1830*/  ULEA UR11, UR39, UR9, 0xa ;  /* 0x00000009270b7291 */ /* 0x000fce000f8e503f */
[----:B------:R-:W-:Y:S02]  /*1840*/  UMOV UR6, UR11 ;  /* 0x0000000b00067c82 */ /* 0x000fe40008000000 */
[----:B------:R-:W-:Y:S01]  /*1850*/  HGMMA.64x256x16.F32 R24, gdesc[UR4], RZ, !UPT, gsb0 ;  /* 0x03e00000041879f0 */ /* 0x000fe2000c0008ff */
[----:B------:R-:W-:Y:S01]  /*1860*/  UIADD3 UR4, UR10, 0x200, URZ ;  /* 0x000002000a047890 */ /* 0x000fe2000fffe03f */
[----:B------:R-:W-:Y:S01]  /*1870*/  UMOV UR5, 0x80000020 ;  /* 0x8000002000057882 */ /* 0x000fe20000000000 */
[----:B------:R-:W-:Y:S02]  /*1880*/  WARPGROUP.DEPBAR.LE gsb0, 0x0 ;  /* 0x00008000000079c5 */ /* 0x000fe40000010000 */
[----:B------:R-:W-:Y:S01]  /*1890*/  STL.64 [R1], R24 ;  /* 0x0000001801007387 */ /* 0x000fe20000100a00 */
[----:B------:R-:W-:Y:S01]  /*18a0*/  IMAD.MOV.U32 R235, RZ, RZ, R51 ;  /* 0x000000ffffeb7224 */ /* 0x000fe200078e0033 */
[----:B------:R-:W-:Y:S01]  /*18b0*/  MOV R230, R56 ;  /* 0x0000003800e67202 */ /* 0x000fe20000000f00 */
[----:B------:R-:W-:Y:S01]  /*18c0*/  IMAD.MOV.U32 R234, RZ, RZ, R52 ;  /* 0x000000ffffea7224 */ /* 0x000fe200078e0034 */
[----:B------:R-:W-:Y:S01]  /*18d0*/  STL.64 [R1+0x8], R26 ;  /* 0x0000081a01007387 */ /* 0x000fe20000100a00 */
        /* <DEDUP_REMOVED lines=47> */
[----:B------:R-:W-:Y:S01]  /*1bd0*/  MOV R18, R139 ;  /* 0x0000008b00127202 */ /* 0x000fe20000000f00 */
[----:B------:R-:W-:Y:S01]  /*1be0*/  IMAD.MOV.U32 R165, RZ, RZ, R81 ;  /* 0x000000ffffa57224 */ /* 0x000fe200078e0051 */
[----:B------:R-:W-:Y:S01]  /*1bf0*/  MOV R10, R145 ;  /* 0x00000091000a7202 */ /* 0x000fe20000000f00 */
[----:B------:R-:W-:Y:S01]  /*1c00*/  IMAD.MOV.U32 R166, RZ, RZ, R82 ;  /* 0x000000ffffa67224 */ /* 0x000fe200078e0052 */
[----:B------:R0:W-:Y:S01]  /*1c10*/  STL [R1+0x68], R50 ;  /* 0x0000683201007387 */ /* 0x0001e20000100800 */
[----:B------:R-:W-:Y:S01]  /*1c20*/  IMAD.MOV.U32 R167, RZ, RZ, R83 ;  /* 0x000000ffffa77224 */ /* 0x000fe200078e0053 */
[----:B------:R-:W-:Y:S01]  /*1c30*/  MOV R3, R151 ;  /* 0x0000009700037202 */ /* 0x000fe20000000f00 */
[----:B------:R-:W-:Y:S01]  /*1c40*/  IMAD.MOV.U32 R169, RZ, RZ, R85 ;  /* 0x000000ffffa97224 */ /* 0x000fe200078e0055 */
[----:B------:R-:W-:Y:S01]  /*1c50*/  STL [R1+0x2b8], R152 ;  /* 0x0002b89801007387 */ /* 0x000fe20000100800 */
[----:B------:R-:W-:-:S02]  /*1c60*/  IMAD.MOV.U32 R170, RZ, RZ, R86 ;  /* 0x000000ffffaa7224 */ /* 0x000fc400078e0056 */
[----:B------:R-:W-:Y:S02]  /*1c70*/  IMAD.MOV.U32 R171, RZ, RZ, R87 ;  /* 0x000000ffffab7224 */ /* 0x000fe400078e0057 */
[----:B------:R-:W-:Y:S02]  /*1c80*/  IMAD.MOV.U32 R172, RZ, RZ, R88 ;  /* 0x000000ffffac7224 */ /* 0x000fe400078e0058 */
[----:B------:R-:W-:Y:S02]  /*1c90*/  IMAD.MOV.U32 R173, RZ, RZ, R89 ;  /* 0x000000ffffad7224 */ /* 0x000fe400078e0059 */
[----:B------:R-:W-:Y:S02]  /*1ca0*/  IMAD.MOV.U32 R174, RZ, RZ, R90 ;  /* 0x000000ffffae7224 */ /* 0x000fe400078e005a */
[----:B------:R-:W-:Y:S02]  /*1cb0*/  IMAD.MOV.U32 R176, RZ, RZ, R92 ;  /* 0x000000ffffb07224 */ /* 0x000fe400078e005c */
        /* <DEDUP_REMOVED lines=49> */
[----:B0-----:R-:W-:-:S06]  /*1fd0*/  WARPGROUP.ARRIVE ;  /* 0x00000000000079c5 */ /* 0x001fcc0000000000 */
[----:B------:R-:W-:Y:S03]  /*1fe0*/  HGMMA.64x256x16.F32 R24, gdesc[UR4], RZ, !UPT, gsb0 ;  /* 0x03e00000041879f0 */ /* 0x000fe6000c0008ff */
[----:B------:R-:W-:Y:S02]  /*1ff0*/  WARPGROUP.DEPBAR.LE gsb0, 0x0 ;  /* 0x00008000000079c5 */ /* 0x000fe40000010000 */
[----:B------:R-:W-:Y:S04]  /*2000*/  STL.64 [R1+0x2b0], R150 ;  /* 0x0002b09601007387 */ /* 0x000fe80000100a00 */
        /* <DEDUP_REMOVED lines=20> */
[----:B------:R0:W-:Y:S04]  /*2150*/  STL.64 [R1+0x208], R108 ;  /* 0x0002086c01007387 */ /* 0x0001e80000100a00 */
[----:B0-----:R-:W2:Y:S04]  /*2160*/  LDL.LU R108, [R1] ;  /* 0x00000000016c7983 */ /* 0x001ea80000300800 */
[----:B------:R-:W2:Y:S04]  /*2170*/  LDL.LU R109, [R1+0x4] ;  /* 0x00000400016d7983 */ /* 0x000ea80000300800 */
        /* <DEDUP_REMOVED lines=24> */
[----:B------:R-:W2:Y:S01]  /*2300*/  LDL.LU R134, [R1+0x68] ;  /* 0x0000680001867983 */ /* 0x000ea20000300800 */
[----:B------:R-:W-:Y:S01]  /*2310*/  IMAD.MOV.U32 R135, RZ, RZ, R235 ;  /* 0x000000ffff877224 */ /* 0x000fe200078e00eb */
[----:B------:R-:W-:Y:S01]  /*2320*/  MOV R140, R230 ;  /* 0x000000e6008c7202 */ /* 0x000fe20000000f00 */
[----:B------:R-:W-:Y:S01]  /*2330*/  IMAD.MOV.U32 R136, RZ, RZ, R234 ;  /* 0x000000ffff887224 */ /* 0x000fe200078e00ea */
[----:B------:R-:W-:Y:S01]  /*2340*/  MOV R146, R224 ;  /* 0x000000e000927202 */ /* 0x000fe20000000f00 */
[----:B------:R-:W-:Y:S01]  /*2350*/  IMAD.MOV.U32 R137, RZ, RZ, R233 ;  /* 0x000000ffff897224 */ /* 0x000fe200078e00e9 */
[----:B------:R-:W-:Y:S01]  /*2360*/  MOV R152, R218 ;  /* 0x000000da00987202 */ /* 0x000fe20000000f00 */
[----:B------:R-:W-:Y:S01]  /*2370*/  IMAD.MOV.U32 R138, RZ, RZ, R232 ;  /* 0x000000ffff8a7224 */ /* 0x000fe200078e00e8 */
[----:B------:R-:W-:Y:S01]  /*2380*/  MOV R235, R3 ;  /* 0x0000000300eb7202 */ /* 0x000fe20000000f00 */
[----:B------:R-:W-:Y:S01]  /*2390*/  IMAD.MOV.U32 R139, RZ, RZ, R231 ;  /* 0x000000ffff8b7224 */ /* 0x000fe200078e00e7 */
[----:B------:R-:W-:Y:S01]  /*23a0*/  UIADD3 UR4, UR10, 0x2, URZ ;  /* 0x000000020a047890 */ /* 0x000fe2000fffe03f */
[----:B------:R-:W-:Y:S01]  /*23b0*/  IMAD.MOV.U32 R141, RZ, RZ, R229 ;  /* 0x000000ffff8d7224 */ /* 0x000fe200078e00e5 */
[----:B------:R-:W-:Y:S01]  /*23c0*/  MOV R229, R10 ;  /* 0x0000000a00e57202 */ /* 0x000fe20000000f00 */
[----:B------:R-:W-:Y:S01]  /*23d0*/  IMAD.MOV.U32 R142, RZ, RZ, R228 ;  /* 0x000000ffff8e7224 */ /* 0x000fe200078e00e4 */
[----:B------:R-:W-:Y:S01]  /*23e0*/  UIADD3 UR6, UR11, 0x2, URZ ;  /* 0x000000020b067890 */ /* 0x000fe2000fffe03f */
[----:B------:R-:W-:Y:S01]  /*23f0*/  IMAD.MOV.U32 R143, RZ, RZ, R227 ;  /* 0x000000ffff8f7224 */ /* 0x000fe200078e00e3 */
[----:B------:R-:W-:Y:S01]  /*2400*/  UMOV UR5, 0x80000020 ;  /* 0x8000002000057882 */ /* 0x000fe20000000000 */
[----:B------:R-:W-:Y:S01]  /*2410*/  IMAD.MOV.U32 R144, RZ, RZ, R226 ;  /* 0x000000ffff907224 */ /* 0x000fe200078e00e2 */
[----:B------:R-:W-:Y:S01]  /*2420*/  UMOV UR7, 0x80000020 ;  /* 0x8000002000077882 */ /* 0x000fe20000000000 */
[----:B------:R-:W-:-:S02]  /*2430*/  IMAD.MOV.U32 R145, RZ, RZ, R225 ;  /* 0x000000ffff917224 */ /* 0x000fc400078e00e1 */
[----:B------:R-:W-:Y:S01]  /*2440*/  IMAD.MOV.U32 R147, RZ, RZ, R223 ;  /* 0x000000ffff937224 */ /* 0x000fe200078e00df */
[----:B------:R-:W-:Y:S01]  /*2450*/  MOV R223, R18 ;  /* 0x0000001200df7202 */ /* 0x000fe20000000f00 */
        /* <DEDUP_REMOVED lines=18> */
[----:B------:R-:W-:-:S06]  /*2580*/  IMAD.MOV.U32 R234, RZ, RZ, R5 ;  /* 0x000000ffffea7224 */ /* 0x000fcc00078e0005 */
[----:B--2---:R-:W-:-:S06]  /*2590*/  WARPGROUP.ARRIVE ;  /* 0x00000000000079c5 */ /* 0x004fcc0000000000 */
[----:B------:R-:W-:Y:S03]  /*25a0*/  HGMMA.64x256x16.F32 R108, gdesc[UR4], R108, gsb0 ;  /* 0x03e00000046c79f0 */ /* 0x000fe6000800086c */
[----:B------:R-:W-:Y:S02]  /*25b0*/  WARPGROUP.DEPBAR.LE gsb0, 0x0 ;  /* 0x00008000000079c5 */ /* 0x000fe40000010000 */
[----:B------:R-:W-:Y:S04]  /*25c0*/  STL.64 [R1], R108 ;  /* 0x0000006c01007387 */ /* 0x000fe80000100a00 */
        /* <DEDUP_REMOVED lines=63> */
[----:B0-----:R1:W5:Y:S04]  /*29c0*/  LDL.LU R152, [R1+0x2b8] ;  /* 0x0002b80001987983 */ /* 0x0013680000300800 */
[----:B------:R-:W2:Y:S04]  /*29d0*/  LDL.LU.64 R150, [R1+0x2b0] ;  /* 0x0002b00001967983 */ /* 0x000ea80000300a00 */
        /* <DEDUP_REMOVED lines=20> */
[----:B------:R-:W2:Y:S01]  /*2b20*/  LDL.LU.64 R108, [R1+0x208] ;  /* 0x00020800016c7983 */ /* 0x000ea20000300a00 */
[----:B------:R-:W-:Y:S01]  /*2b30*/  UIADD3 UR4, UR10, 0x202, URZ ;  /* 0x000002020a047890 */ /* 0x000fe2000fffe03f */
[----:B------:R-:W-:Y:S01]  /*2b40*/  UMOV UR5, 0x80000020 ;  /* 0x8000002000057882 */ /* 0x000fe20000000000 */
[----:B--2---:R-:W-:-:S07]  /*2b50*/  WARPGROUP.ARRIVE ;  /* 0x00000000000079c5 */ /* 0x004fce0000000000 */
[----:B------:R-:W-:Y:S03]  /*2b60*/  HGMMA.64x256x16.F32 R24, gdesc[UR4], R24, gsb0 ;  /* 0x03e00000041879f0 */ /* 0x000fe60008000818 */
[----:B------:R-:W-:Y:S02]  /*2b70*/  WARPGROUP.DEPBAR.LE gsb0, 0x0 ;  /* 0x00008000000079c5 */ /* 0x000fe40000010000 */
[----:B-1----:R-:W-:Y:S05]  /*2b80*/  @!P1 BRA `(.L_x_22) ;  /* 0x0000002000949947 */ /* 0x002fea0003800000 */
[----:B------:R-:W-:Y:S02]  /*2b90*/  UIADD3 UR4, UR39, 0x1, URZ ;  /* 0x0000000127047890 */ /* 0x000fe4000fffe03f */
[----:B------:R-:W-:Y:S02]  /*2ba0*/  UMOV UR11, UR39 ;  /* 0x00000027000b7c82 */ /* 0x000fe40008000000 */
[----:B------:R-:W-:-:S04]  /*2bb0*/  UISETP.NE.AND UP0, UPT, UR4, 0x5, UPT ;  /* 0x000000050400788c */ /* 0x000fc8000bf05270 */
[----:B------:R-:W-:Y:S02]  /*2bc0*/  USEL UR5, URZ, 0x1, UP0 ;  /* 0x000000013f057887 */ /* 0x000fe40008000000 */
[----:B------:R-:W-:Y:S02]  /*2bd0*/  USEL UR10, UR4, URZ, UP0 ;  /* 0x0000003f040a7287 */ /* 0x000fe40008000000 */
[----:B------:R-:W-:-:S06]  /*2be0*/  ULOP3.LUT UR5, UR38, UR5, URZ, 0x3c, !UPT ;  /* 0x0000000526057292 */ /* 0x000fcc000f8e3c3f */
[----:B------:R-:W-:-:S07]  /*2bf0*/  IMAD.U32 R3, RZ, RZ, UR5 ;  /* 0x00000005ff037e24 */ /* 0x000fce000f8e00ff */
.L_x_29:
[----:B------:R-:W-:Y:S05]  /*2c00*/  @!P0 BRA `(.L_x_23) ;  /* 0x0000000000048947 */ /* 0x000fea0003800000 */
[----:B------:R-:W-:Y:S01]  /*2c10*/  BPT.TRAP 0x1 ;  /* 0x000000040000795c */ /* 0x000fe20000300000 */
.L_x_23:
[----:B------:R-:W0:Y:S01]  /*2c20*/  S2UR UR5, SR_CgaCtaId ;  /* 0x00000000000579c3 */ /* 0x000e220000008800 */
[----:B------:R-:W-:Y:S01]  /*2c30*/  UMOV UR4, 0x400 ;  /* 0x0000040000047882 */ /* 0x000fe20000000000 */
[----:B------:R-:W-:Y:S01]  /*2c40*/  IMAD.U32 R5, RZ, RZ, UR10 ;  /* 0x0000000aff057e24 */ /* 0x000fe2000f8e00ff */
[----:B------:R-:W-:Y:S01]  /*2c50*/  SHF.L.U32 R6, R3, 0x1f, RZ ;  /* 0x0000001f03067819 */ /* 0x000fe200000006ff */
[----:B0-----:R-:W-:-:S06]  /*2c60*/  ULEA UR4, UR5, UR4, 0x18 ;  /* 0x0000000405047291 */ /* 0x001fcc000f8ec03f */
[----:B------:R-:W-:-:S04]  /*2c70*/  IMAD.U32 R0, RZ, RZ, UR4 ;  /* 0x00000004ff007e24 */ /* 0x000fc8000f8e00ff */
[----:B------:R-:W-:-:S04]  /*2c80*/  IMAD R5, R5, 0x8, R0 ;  /* 0x0000000805057824 */ /* 0x000fc800078e0200 */
[----:B------:R0:W1:Y:S01]  /*2c90*/  SYNCS.PHASECHK.TRANS64.TRYWAIT P1, [R5+URZ], R6 ;  /* 0x00000006050075a7 */ /* 0x000062000802017f */
[----:B------:R-:W-:Y:S05]  /*2ca0*/  @!P0 BRA `(.L_x_24) ;  /* 0x0000000000048947 */ /* 0x000fea0003800000 */
[----:B------:R-:W-:Y:S01]  /*2cb0*/  BPT.TRAP 0x1 ;  /* 0x000000040000795c */ /* 0x000fe20000300000 */
.L_x_24:
[----:B-1----:R-:W-:Y:S05]  /*2cc0*/  @P1 BRA `(.L_x_25) ;  /* 0x0000000000081947 */ /* 0x002fea0003800000 */
[----:B------:R-:W1:Y:S02]  /*2cd0*/  SYNCS.PHASECHK.TRANS64.TRYWAIT P1, [R5+URZ], R6 ;  /* 0x00000006050075a7 */ /* 0x000e64000802017f */
[----:B-1----:R-:W-:Y:S05]  /*2ce0*/  @!P1 BRA `(.L_x_26) ;  /* 0x0000014c00249947 */ /* 0x002fea0003800000 */
.L_x_25:
        /* <DEDUP_REMOVED lines=64> */
[----:B--2---:R-:W2:Y:S04]  /*30f0*/  LDL.LU.64 R24, [R1] ;  /* 0x0000000001187983 */ /* 0x004ea80000300a00 */
        /* <DEDUP_REMOVED lines=63> */
[----:B------:R-:W-:-:S02]  /*34f0*/  ULEA UR12, UR10, UR8, 0xa ;  /* 0x000000080a0c7291 */ /* 0x000fc4000f8e503f */
[----:B------:R-:W-:Y:S01]  /*3500*/  ULEA UR13, UR10, UR9, 0xa ;  /* 0x000000090a0d7291 */ /* 0x000fe2000f8e503f */
[----:B------:R-:W-:Y:S01]  /*3510*/  UMOV UR5, 0x80000020 ;  /* 0x8000002000057882 */ /* 0x000fe20000000000 */
[----:B------:R-:W-:-:S03]  /*3520*/  UMOV UR7, 0x80000020 ;  /* 0x8000002000077882 */ /* 0x000fc60000000000 */
[----:B------:R-:W-:Y:S02]  /*3530*/  UMOV UR4, UR12 ;  /* 0x0000000c00047c82 */ /* 0x000fe40008000000 */
[----:B------:R-:W-:Y:S01]  /*3540*/  UMOV UR6, UR13 ;  /* 0x0000000d00067c82 */ /* 0x000fe20008000000 */
[----:B--2---:R-:W-:-:S06]  /*3550*/  WARPGROUP.ARRIVE ;  /* 0x00000000000079c5 */ /* 0x004fcc0000000000 */
[----:B------:R-:W-:Y:S03]  /*3560*/  HGMMA.64x256x16.F32 R24, gdesc[UR4], R24, gsb0 ;  /* 0x03e00000041879f0 */ /* 0x000fe60008000818 */
[----:B------:R-:W-:Y:S02]  /*3570*/  WARPGROUP.DEPBAR.LE gsb0, 0x0 ;  /* 0x00008000000079c5 */ /* 0x000fe40000010000 */
[----:B------:R-:W-:Y:S01]  /*3580*/  STL.64 [R1], R24 ;  /* 0x0000001801007387 */ /* 0x000fe20000100a00 */
[----:B01----:R-:W-:Y:S01]  /*3590*/  IMAD.MOV.U32 R6, RZ, RZ, R150 ;  /* 0x000000ffff067224 */ /* 0x003fe200078e0096 */
        /* <DEDUP_REMOVED lines=50> */
[----:B------:R0:W-:Y:S01]  /*38c0*/  STL.64 [R1+0x68], R50 ;  /* 0x0000683201007387 */ /* 0x0001e20000100a00 */
[----:B------:R-:W-:Y:S01]  /*38d0*/  IMAD.MOV.U32 R205, RZ, RZ, R121 ;  /* 0x000000ffffcd7224 */ /* 0x000fe200078e0079 */
[----:B------:R-:W-:Y:S01]  /*38e0*/  MOV R155, R71 ;  /* 0x00000047009b7202 */ /* 0x000fe20000000f00 */
[----:B------:R-:W-:Y:S01]  /*38f0*/  IMAD.MOV.U32 R202, RZ, RZ, R118 ;  /* 0x000000ffffca7224 */ /* 0x000fe200078e0076 */
[----:B------:R-:W2:Y:S01]  /*3900*/  LDL.LU.64 R150, [R1+0x4b8] ;  /* 0x0004b80001967983 */ /* 0x000ea20000300a00 */
        /* <DEDUP_REMOVED lines=12> */
[----:B------:R-:W-:-:S02]  /*39d0*/  IMAD.MOV.U32 R195, RZ, RZ, R111 ;  /* 0x000000ffffc37224 */ /* 0x000fc400078e006f */
[----:B------:R-:W-:Y:S01]  /*39e0*/  IMAD.MOV.U32 R192, RZ, RZ, R108 ;  /* 0x000000ffffc07224 */ /* 0x000fe200078e006c */
[----:B------:R-:W2:Y:S01]  /*39f0*/  LDL.LU.64 R142, [R1+0x498] ;  /* 0x00049800018e7983 */ /* 0x000ea20000300a00 */
[----:B------:R-:W-:Y:S02]  /*3a00*/  IMAD.MOV.U32 R193, RZ, RZ, R109 ;  /* 0x000000ffffc17224 */ /* 0x000fe400078e006d */
[----:B------:R-:W-:Y:S01]  /*3a10*/  IMAD.MOV.U32 R190, RZ, RZ, R106 ;  /* 0x000000ffffbe7224 */ /* 0x000fe200078e006a */
[----:B------:R-:W2:Y:S01]  /*3a20*/  LDL.LU.64 R140, [R1+0x490] ;  /* 0x00049000018c7983 */ /* 0x000ea20000300a00 */
[----:B------:R-:W-:Y:S02]  /*3a30*/  IMAD.MOV.U32 R188, RZ, RZ, R104 ;  /* 0x000000ffffbc7224 */ /* 0x000fe400078e0068 */
        /* <DEDUP_REMOVED lines=65> */
[----:B------:R-:W-:-:S03]  /*3e50*/  IMAD.MOV.U32 R235, RZ, RZ, R52 ;  /* 0x000000ffffeb7224 */ /* 0x000fc600078e0034 */
        /* <DEDUP_REMOVED lines=22> */
[----:B0-----:R-:W2:Y:S04]  /*3fc0*/  LDL.LU.64 R50, [R1+0x328] ;  /* 0x0003280001327983 */ /* 0x001ea80000300a00 */
        /* <DEDUP_REMOVED lines=14> */
[----:B------:R-:W-:-:S02]  /*40b0*/  UMOV UR5, 0x80000020 ;  /* 0x8000002000057882 */ /* 0x000fc40000000000 */
[----:B-----5:R-:W-:Y:S01]  /*40c0*/  STL [R1+0x2b8], R152 ;  /* 0x0002b89801007387 */ /* 0x020fe20000100800 */
[----:B--2---:R-:W-:-:S06]  /*40d0*/  WARPGROUP.ARRIVE ;  /* 0x00000000000079c5 */ /* 0x004fcc0000000000 */
[----:B------:R-:W-:Y:S03]  /*40e0*/  HGMMA.64x256x16.F32 R24, gdesc[UR4], R24, gsb0 ;  /* 0x03e00000041879f0 */ /* 0x000fe60008000818 */
        /* <DEDUP_REMOVED lines=59> */
[----:B------:R-:W-:-:S02]  /*44a0*/  IMAD.MOV.U32 R141, RZ, RZ, R230 ;  /* 0x000000ffff8d7224 */ /* 0x000fc400078e00e6 */
[----:B------:R-:W-:Y:S01]  /*44b0*/  IMAD.MOV.U32 R142, RZ, RZ, R229 ;  /* 0x000000ffff8e7224 */ /* 0x000fe200078e00e5 */
[----:B------:R-:W-:Y:S01]  /*44c0*/  MOV R229, R11 ;  /* 0x0000000b00e57202 */ /* 0x000fe20000000f00 */
[----:B------:R-:W-:Y:S02]  /*44d0*/  IMAD.MOV.U32 R143, RZ, RZ, R228 ;  /* 0x000000ffff8f7224 */ /* 0x000fe400078e00e4 */
[----:B------:R-:W-:Y:S02]  /*44e0*/  IMAD.MOV.U32 R144, RZ, RZ, R227 ;  /* 0x000000ffff907224 */ /* 0x000fe400078e00e3 */
[----:B------:R-:W-:Y:S02]  /*44f0*/  IMAD.MOV.U32 R146, RZ, RZ, R225 ;  /* 0x000000ffff927224 */ /* 0x000fe400078e00e1 */
[----:B------:R-:W-:Y:S02]  /*4500*/  IMAD.MOV.U32 R147, RZ, RZ, R224 ;  /* 0x000000ffff937224 */ /* 0x000fe400078e00e0 */
[----:B------:R-:W-:Y:S01]  /*4510*/  IMAD.MOV.U32 R148, RZ, RZ, R223 ;  /* 0x000000ffff947224 */ /* 0x000fe200078e00df */
[----:B------:R-:W-:Y:S01]  /*4520*/  MOV R223, R19 ;  /* 0x0000001300df7202 */ /* 0x000fe20000000f00 */
        /* <DEDUP_REMOVED lines=16> */
[----:B------:R-:W-:Y:S01]  /*4630*/  IMAD.MOV.U32 R234, RZ, RZ, R6 ;  /* 0x000000ffffea7224 */ /* 0x000fe200078e0006 */
[----:B------:R-:W-:Y:S02]  /*4640*/  UIADD3 UR4, UR12, 0x2, URZ ;  /* 0x000000020c047890 */ /* 0x000fe4000fffe03f */
[----:B------:R-:W-:Y:S01]  /*4650*/  UIADD3 UR6, UR13, 0x2, URZ ;  /* 0x000000020d067890 */ /* 0x000fe2000fffe03f */
[----:B------:R-:W-:Y:S01]  /*4660*/  UMOV UR5, 0x80000020 ;  /* 0x8000002000057882 */ /* 0x000fe20000000000 */
[----:B------:R-:W-:Y:S01]  /*4670*/  UMOV UR7, 0x80000020 ;  /* 0x8000002000077882 */ /* 0x000fe20000000000 */
        /* <DEDUP_REMOVED lines=96> */
[----:B------:R-:W-:Y:S01]  /*4c80*/  BPT.TRAP 0x1 ;  /* 0x000000040000795c */ /* 0x000fe20000300000 */
.L_x_27:
[----:B------:R-:W-:Y:S01]  /*4c90*/  ISETP.NE.AND P1, PT, R17, RZ, PT ;  /* 0x000000ff1100720c */ /* 0x000fe20003f25270 */
[----:B------:R-:W-:Y:S01]  /*4ca0*/  IMAD.U32 R5, RZ, RZ, UR11 ;  /* 0x0000000bff057e24 */ /* 0x000fe2000f8e00ff */
[----:B------:R-:W-:-:S11]  /*4cb0*/  UISETP.GT.U32.AND UP0, UPT, UR40, 0x1, UPT ;  /* 0x000000012800788c */ /* 0x000fd6000bf04070 */
[----:B------:R-:W-:-:S04]  /*4cc0*/  @P1 IMAD R5, R5, 0x8, R0 ;  /* 0x0000000805051824 */ /* 0x000fc800078e0200 */
[----:B------:R-:W-:-:S05]  /*4cd0*/  @P1 VIADD R5, R5, 0x28 ;  /* 0x0000002805051836 */ /* 0x000fca0000000000 */
[----:B-----5:R-:W-:-:S04]  /*4ce0*/  @P1 PRMT R5, R152, 0x654, R5 ;  /* 0x0000065498051816 */ /* 0x020fc80000000005 */
[----:B------:R0:W-:Y:S01]  /*4cf0*/  @P1 SYNCS.ARRIVE.TRANS64.RED.A1T0 RZ, [R5+URZ], RZ ;  /* 0x000000ff05ff19a7 */ /* 0x0001e2000810043f */
[----:B------:R-:W-:-:S13]  /*4d00*/  PLOP3.LUT P1, PT, PT, PT, UP0, 0x80, 0x0 ;  /* 0x000000000000781c */ /* 0x000fda0003f2f008 */
[----:B0-----:R-:W-:Y:S05]  /*4d10*/  @P1 BRA `(.L_x_28) ;  /* 0x0000000000041947 */ /* 0x001fea0003800000 */
[----:B------:R-:W-:Y:S01]  /*4d20*/  BPT.TRAP 0x1 ;  /* 0x000000040000795c */ /* 0x000fe20000300000 */
.L_x_28:
[----:B------:R-:W-:Y:S01]  /*4d30*/  UIADD3 UR10, UR10, 0x1, URZ ;  /* 0x000000010a0a7890 */ /* 0x000fe2000fffe03f */
[C---:B------:R-:W-:Y:S01]  /*4d40*/  ISETP.GT.AND P1, PT, R4.reuse, 0x1, PT ;  /* 0x000000010400780c */ /* 0x040fe20003f24270 */
[----:B------:R-:W-:Y:S01]  /*4d50*/  UIADD3 UR11, UR11, 0x1, URZ ;  /* 0x000000010b0b7890 */ /* 0x000fe2000fffe03f */
[----:B------:R-:W-:Y:S01]  /*4d60*/  VIADD R4, R4, 0xffffffff ;  /* 0xffffffff04047836 */ /* 0x000fe20000000000 */
[----:B------:R-:W-:Y:S02]  /*4d70*/  UISETP.NE.AND UP0, UPT, UR10, 0x5, UPT ;  /* 0x000000050a00788c */ /* 0x000fe4000bf05270 */
[----:B------:R-:W-:Y:S02]  /*4d80*/  UISETP.NE.AND UP1, UPT, UR11, 0x5, UPT ;  /* 0x000000050b00788c */ /* 0x000fe4000bf25270 */
[----:B------:R-:W-:Y:S02]  /*4d90*/  USEL UR4, URZ, 0x1, UP0 ;  /* 0x000000013f047887 */ /* 0x000fe40008000000 */
[----:B------:R-:W-:-:S02]  /*4da0*/  USEL UR10, UR10, URZ, UP0 ;  /* 0x0000003f0a0a7287 */ /* 0x000fc40008000000 */
[----:B------:R-:W-:Y:S02]  /*4db0*/  USEL UR11, UR11, URZ, UP1 ;  /* 0x0000003f0b0b7287 */ /* 0x000fe40008800000 */
[----:B------:R-:W-:Y:S01]  /*4dc0*/  LOP3.LUT R3, R3, UR4, RZ, 0x3c, !PT ;  /* 0x0000000403037c12 */ /* 0x000fe2000f8e3cff */
[----:B------:R-:W-:Y:S09]  /*4dd0*/  @P1 BRA `(.L_x_29) ;  /* 0xffffffdc00881947 */ /* 0x000ff2000383ffff */
.L_x_22:
[----:B------:R-:W0:Y:S02]  /*4de0*/  LDC R3, c[0x0][0x28c] ;  /* 0x0000a300ff037b82 */ /* 0x000e240000000800 */
[----:B0-----:R-:W-:-:S13]  /*4df0*/  ISETP.GE.AND P1, PT, R3, 0x1, PT ;  /* 0x000000010300780c */ /* 0x001fda0003f26270 */
[----:B------:R-:W-:Y:S05]  /*4e00*/  @!P1 BRA `(.L_x_30) ;  /* 0x0000000000549947 */ /* 0x000fea0003800000 */
[----:B------:R-:W-:Y:S05]  /*4e10*/  @!P0 BRA `(.L_x_31) ;  /* 0x0000000000048947 */ /* 0x000fea0003800000 */
[----:B------:R-:W-:Y:S01]  /*4e20*/  BPT.TRAP 0x1 ;  /* 0x000000040000795c */ /* 0x000fe20000300000 */
.L_x_31:
[----:B------:R-:W-:Y:S01]  /*4e30*/  ISETP.NE.AND P0, PT, R17, RZ, PT ;  /* 0x000000ff1100720c */ /* 0x000fe20003f05270 */
[----:B------:R-:W-:-:S12]  /*4e40*/  BSSY B0, `(.L_x_32) ;  /* 0x000000d000007945 */ /* 0x000fd80003800000 */
[----:B------:R-:W-:Y:S05]  /*4e50*/  @!P0 BRA `(.L_x_33) ;  /* 0x00000000002c8947 */ /* 0x000fea0003800000 */
[----:B------:R-:W-:-:S04]  /*4e60*/  UISETP.LT.AND UP0, UPT, UR44, 0x1, UPT ;  /* 0x000000012c00788c */ /* 0x000fc8000bf01270 */
[----:B------:R-:W-:-:S04]  /*4e70*/  USEL UR6, UR44, 0x1, UP0 ;  /* 0x000000012c067887 */ /* 0x000fc80008000000 */
[----:B------:R-:W-:-:S04]  /*4e80*/  UIADD3 UR6, UR39, UR44, -UR6 ;  /* 0x0000002c27067290 */ /* 0x000fc8000fffe806 */
[----:B------:R-:W-:-:S04]  /*4e90*/  UIMAD.WIDE.U32 UR4, UR6, -0x33333333, URZ ;  /* 0xcccccccd060478a5 */ /* 0x000fc8000f8e003f */
[----:B------:R-:W-:-:S04]  /*4ea0*/  USHF.R.U32.HI UR4, URZ, 0x2, UR5 ;  /* 0x000000023f047899 */ /* 0x000fc80008011605 */
[----:B------:R-:W-:-:S06]  /*4eb0*/  UIMAD UR6, UR4, -0x5, UR6 ;  /* 0xfffffffb040678a4 */ /* 0x000fcc000f8e0206 */
[----:B------:R-:W-:-:S05]  /*4ec0*/  IMAD.U32 R3, RZ, RZ, UR6 ;  /* 0x00000006ff037e24 */ /* 0x000fca000f8e00ff */
[----:B------:R-:W-:-:S05]  /*4ed0*/  LEA R0, R3, R0, 0x3 ;  /* 0x0000000003007211 */ /* 0x000fca00078e18ff */
[----:B------:R-:W-:-:S05]  /*4ee0*/  VIADD R0, R0, 0x28 ;  /* 0x0000002800007836 */ /* 0x000fca0000000000 */
[----:B-----5:R-:W-:-:S04]  /*4ef0*/  PRMT R0, R152, 0x654, R0 ;  /* 0x0000065498007816 */ /* 0x020fc80000000000 */
[----:B------:R0:W-:Y:S03]  /*4f00*/  SYNCS.ARRIVE.TRANS64.RED.A1T0 RZ, [R0+URZ], RZ ;  /* 0x000000ff00ff79a7 */ /* 0x0001e6000810043f */
.L_x_33:
[----:B------:R-:W-:Y:S05]  /*4f10*/  BSYNC B0 ;  /* 0x0000000000007941 */ /* 0x000fea0003800000 */
.L_x_32:
[----:B------:R-:W-:-:S06]  /*4f20*/  UISETP.GT.U32.AND UP0, UPT, UR40, 0x1, UPT ;  /* 0x000000012800788c */ /* 0x000fcc000bf04070 */
[----:B------:R-:W-:-:S13]  /*4f30*/  PLOP3.LUT P0, PT, PT, PT, UP0, 0x80, 0x0 ;  /* 0x000000000000781c */ /* 0x000fda0003f0f008 */
[----:B------:R-:W-:Y:S05]  /*4f40*/  @P0 BRA `(.L_x_30) ;  /* 0x0000000000040947 */ /* 0x000fea0003800000 */
[----:B------:R-:W-:Y:S01]  /*4f50*/  BPT.TRAP 0x1 ;  /* 0x000000040000795c */ /* 0x000fe20000300000 */
.L_x_30:
[----:B------:R-:W1:Y:S01]  /*4f60*/  S2R R8, SR_TID.X ;  /* 0x0000000000087919 */ /* 0x000e620000002100 */
[----:B------:R-:W-:Y:S01]  /*4f70*/  IMAD.MOV.U32 R19, RZ, RZ, 0x6540 ;  /* 0x00006540ff137424 */ /* 0x000fe200078e00ff */
[----:B------:R-:W-:Y:S02]  /*4f80*/  UIMAD.WIDE UR6, UR41, 0x100, URZ ;  /* 0x00000100290678a5 */ /* 0x000fe4000f8e023f */
[----:B------:R-:W-:Y:S01]  /*4f90*/  USHF.R.S32.HI UR10, URZ, 0x1f, UR43 ;  /* 0x0000001f3f0a7899 */ /* 0x000fe2000801142b */
[----:B------:R-:W-:Y:S01]  /*4fa0*/  ULDC.64 UR8, c[0x0][0x5d0] ;  /* 0x0001740000087ab9 */ /* 0x000fe20000000a00 */
[----:B------:R-:W-:Y:S02]  /*4fb0*/  USHF.L.U32 UR41, UR41, 0x8, URZ ;  /* 0x0000000829297899 */ /* 0x000fe4000800063f */
[----:B------:R-:W-:Y:S02]  /*4fc0*/  UIMAD UR4, UR10, UR8, URZ ;  /* 0x000000080a0472a4 */ /* 0x000fe4000f8e023f */
[----:B------:R-:W-:-:S02]  /*4fd0*/  UIADD3 UR39, UR44, UR39, URZ ;  /* 0x000000272c277290 */ /* 0x000fc4000fffe03f */
[----:B------:R-:W-:Y:S02]  /*4fe0*/  UIMAD UR4, UR43, UR9, UR4 ;  /* 0x000000092b0472a4 */ /* 0x000fe4000f8e0204 */
[----:B------:R-:W-:Y:S02]  /*4ff0*/  UISETP.GT.U32.AND UP1, UPT, UR39, 0x4, UPT ;  /* 0x000000042700788c */ /* 0x000fe4000bf24070 */
[----:B------:R-:W-:Y:S02]  /*5000*/  UISETP.GE.U32.AND UP2, UPT, UR44, 0x5, UPT ;  /* 0x000000052c00788c */ /* 0x000fe4000bf46070 */
[----:B------:R-:W-:Y:S01]  /*5010*/  UISETP.LT.U32.AND UP1, UPT, UR44, 0x5, UP1 ;  /* 0x000000052c00788c */ /* 0x000fe20008f21070 */
[--C-:B-1----:R-:W-:Y:S01]  /*5020*/  SHF.R.U32.HI R4, RZ, 0x7, R8.reuse ;  /* 0x00000007ff047819 */ /* 0x102fe20000011608 */
[----:B------:R-:W-:Y:S01]  /*5030*/  IMAD.SHL.U32 R18, R8, 0x2, RZ ;  /* 0x0000000208127824 */ /* 0x000fe200078e00ff */
[----:B------:R-:W-:Y:S02]  /*5040*/  SHF.R.U32.HI R5, RZ, 0x2, R8 ;  /* 0x00000002ff057819 */ /* 0x000fe40000011608 */
[----:B------:R-:W-:-:S02]  /*5050*/  LOP3.LUT R4, R4, 0x1, RZ, 0xc0, !PT ;  /* 0x0000000104047812 */ /* 0x000fc400078ec0ff */
[----:B------:R-:W-:Y:S02]  /*5060*/  LOP3.LUT R6, R8, 0x60, RZ, 0xc0, !PT ;  /* 0x0000006008067812 */ /* 0x000fe400078ec0ff */
[----:B------:R-:W-:Y:S01]  /*5070*/  LOP3.LUT R5, R5, 0x7, RZ, 0xc0, !PT ;  /* 0x0000000705057812 */ /* 0x000fe200078ec0ff */
[----:B------:R-:W-:Y:S01]  /*5080*/  IMAD.SHL.U32 R3, R4, 0x40, RZ ;  /* 0x0000004004037824 */ /* 0x000fe200078e00ff */
[----:B------:R-:W-:Y:S02]  /*5090*/  LOP3.LUT R18, R18, 0x6, RZ, 0xc0, !PT ;  /* 0x0000000612127812 */ /* 0x000fe400078ec0ff */
[----:B------:R-:W-:Y:S02]  /*50a0*/  SHF.R.U32.HI R6, RZ, 0x1, R6 ;  /* 0x00000001ff067819 */ /* 0x000fe40000011606 */
[--C-:B------:R-:W-:Y:S02]  /*50b0*/  LOP3.LUT R3, R3, 0x40, R5.reuse, 0xe2, !PT ;  /* 0x0000004003037812 */ /* 0x100fe400078ee205 */
[----:B------:R-:W-:Y:S01]  /*50c0*/  PRMT R18, R18, R19, UR42 ;  /* 0x0000002a12127e16 */ /* 0x000fe20008000013 */
[----:B------:R-:W-:Y:S01]  /*50d0*/  USHF.L.U32 UR42, UR42, 0x8, URZ ;  /* 0x000000082a2a7899 */ /* 0x000fe2000800063f */
[----:B0-----:R-:W-:Y:S01]  /*50e0*/  IADD3 R0, RZ, -R6, -R5 ;  /* 0x80000006ff007210 */ /* 0x001fe20007ffe805 */
[----:B------:R-:W-:Y:S01]  /*50f0*/  IMAD.MOV.U32 R5, RZ, RZ, -0x2 ;  /* 0xfffffffeff057424 */ /* 0x000fe200078e00ff */
[----:B------:R-:W-:Y:S01]  /*5100*/  LOP3.LUT R3, R3, UR6, R6, 0xfe, !PT ;  /* 0x0000000603037c12 */ /* 0x000fe2000f8efe06 */
[----:B------:R-:W-:Y:S01]  /*5110*/  IMAD.U32 R6, RZ, RZ, UR8 ;  /* 0x00000008ff067e24 */ /* 0x000fe2000f8e00ff */
[----:B------:R-:W-:Y:S01]  /*5120*/  SHF.R.S32.HI R19, RZ, 0x1f, R18 ;  /* 0x0000001fff137819 */ /* 0x000fe20000011412 */
[----:B------:R-:W-:Y:S01]  /*5130*/  ULDC UR8, c[0x0][0x284] ;  /* 0x0000a10000087ab9 */ /* 0x000fe20000000800 */
[----:B------:R-:W-:-:S02]  /*5140*/  IMAD R0, R4, -0x40, R0 ;  /* 0xffffffc004007824 */ /* 0x000fc400078e0200 */
[----:B------:R-:W-:Y:S02]  /*5150*/  IMAD.U32 R153, RZ, RZ, UR8 ;  /* 0x00000008ff997e24 */ /* 0x000fe4000f8e00ff */
[----:B------:R-:W-:-:S03]  /*5160*/  IMAD.WIDE.U32 R6, R6, UR43, R18 ;  /* 0x0000002b06067c25 */ /* 0x000fc6000f8e0012 */
[----:B------:R-:W-:Y:S02]  /*5170*/  IADD3 R153, R153, -UR41, R0 ;  /* 0x8000002999997c10 */ /* 0x000fe4000fffe000 */
[----:B------:R-:W-:Y:S01]  /*5180*/  IADD3 R7, R7, UR4, RZ ;  /* 0x0000000407077c10 */ /* 0x000fe2000fffe0ff */
[----:B------:R-:W-:Y:S01]  /*5190*/  ULDC UR4, c[0x0][0x288] ;  /* 0x0000a20000047ab9 */ /* 0x000fe20000000800 */
[----:B------:R-:W-:Y:S01]  /*51a0*/  LOP3.LUT R0, R8, 0x3, RZ, 0xc0, !PT ;  /* 0x0000000308007812 */ /* 0x000fe200078ec0ff */
[----:B------:R-:W-:-:S04]  /*51b0*/  UISETP.GE.AND UP0, UPT, UR42, UR4, UPT ;  /* 0x000000042a00728c */ /* 0x000fc8000bf06270 */
[----:B------:R-:W-:Y:S01]  /*51c0*/  UISETP.GE.OR UP0, UPT, UR41, UR8, UP0 ;  /* 0x000000082900728c */ /* 0x000fe20008706670 */
[----:B------:R-:W-:Y:S01]  /*51d0*/  IMAD R0, R0, R5, UR4 ;  /* 0x0000000400007e24 */ /* 0x000fe2000f8e0205 */
[----:B------:R-:W-:Y:S02]  /*51e0*/  UIMAD.WIDE.U32 UR4, UR39, -0x33333333, URZ ;  /* 0xcccccccd270478a5 */ /* 0x000fe4000f8e003f */
[----:B------:R-:W-:Y:S01]  /*51f0*/  USEL UR8, URZ, 0x1, !UP1 ;  /* 0x000000013f087887 */ /* 0x000fe2000c800000 */
[----:B------:R-:W-:Y:S01]  /*5200*/  VIADD R0, R0, -UR42 ;  /* 0x8000002a00007c36 */ /* 0x000fe20008000000 */
[----:B------:R-:W-:Y:S01]  /*5210*/  PLOP3.LUT P0, PT, PT, PT, UP0, 0x80, 0x0 ;  /* 0x000000000000781c */ /* 0x000fe20003f0f008 */
[----:B------:R-:W-:Y:S02]  /*5220*/  USHF.R.U32.HI UR4, URZ, 0x2, UR5 ;  /* 0x000000023f047899 */ /* 0x000fe40008011605 */
[----:B------:R-:W-:Y:S02]  /*5230*/  ULOP3.LUT UR38, UR38, UR8, URZ, 0x3c, !UPT ;  /* 0x0000000826267292 */ /* 0x000fe4000f8e3c3f */
[----:B------:R-:W-:-:S02]  /*5240*/  UIMAD UR39, UR4, -0x5, UR39 ;  /* 0xfffffffb042778a4 */ /* 0x000fc4000f8e0227 */
[----:B------:R-:W-:Y:S01]  /*5250*/  @UP2 ULOP3.LUT UR38, UR38, 0x1, UR4, 0x78, !UPT ;  /* 0x0000000126262892 */ /* 0x000fe2000f8e7804 */
[----:B------:R-:W-:-:S05]  /*5260*/  UMOV UR41, 0xffffffff ;  /* 0xffffffff00297882 */ /* 0x000fca0000000000 */
[----:B------:R-:W-:Y:S06]  /*5270*/  @P0 BRA `(.L_x_34) ;  /* 0x0000010400d80947 */ /* 0x000fec0003800000 */
[----:B-----5:R-:W-:Y:S01]  /*5280*/  FSETP.NEU.AND P0, PT, R16, RZ, PT ;  /* 0x000000ff1000720b */ /* 0x020fe20003f0d000 */
[----:B------:R-:W-:Y:S01]  /*5290*/  ULDC.64 UR8, c[0x0][0x5c8] ;  /* 0x0001720000087ab9 */ /* 0x000fe20000000a00 */
[----:B------:R-:W-:Y:S01]  /*52a0*/  ISETP.GT.AND P3, PT, R153, RZ, PT ;  /* 0x000000ff9900720c */ /* 0x000fe20003f64270 */
[----:B------:R-:W-:Y:S01]  /*52b0*/  UIMAD UR4, UR7, UR8, URZ ;  /* 0x00000008070472a4 */ /* 0x000fe2000f8e023f */
[----:B------:R-:W-:Y:S01]  /*52c0*/  IMAD.U32 R10, RZ, RZ, UR9 ;  /* 0x00000009ff0a7e24 */ /* 0x000fe2000f8e00ff */
[----:B------:R-:W-:Y:S01]  /*52d0*/  BSSY B0, `(.L_x_34) ;  /* 0x0001070000007945 */ /* 0x000fe20003800000 */
[----:B------:R-:W-:Y:S01]  /*52e0*/  IMAD.WIDE.U32 R6, R3, UR8, R6 ;  /* 0x0000000803067c25 */ /* 0x000fe2000f8e0006 */
[----:B------:R-:W-:-:S03]  /*52f0*/  ISETP.GT.AND P1, PT, R0, RZ, P3 ;  /* 0x000000ff0000720c */ /* 0x000fc60001f24270 */
[----:B------:R-:W-:-:S04]  /*5300*/  IMAD R10, R3, R10, UR4 ;  /* 0x00000004030a7e24 */ /* 0x000fc8000f8e020a */
[----:B------:R-:W-:Y:S01]  /*5310*/  IMAD.IADD R10, R7, 0x1, R10 ;  /* 0x00000001070a7824 */ /* 0x000fe200078e020a */
[----:B------:R-:W-:Y:S06]  /*5320*/  @!P0 BRA `(.L_x_35) ;  /* 0x000000b800108947 */ /* 0x000fec0003800000 */
[----:B------:R-:W0:Y:S01]  /*5330*/  LDC.64 R22, c[0x0][0x5b8] ;  /* 0x00016e00ff167b82 */ /* 0x000e220000000a00 */
[----:B------:R-:W2:Y:S01]  /*5340*/  LDL.LU R11, [R1] ;  /* 0x00000000010b7983 */ /* 0x000ea20000300800 */
[----:B------:R-:W-:-:S06]  /*5350*/  ULDC.64 UR4, c[0x0][0x5c0] ;  /* 0x0001700000047ab9 */ /* 0x000fcc0000000a00 */
[----:B------:R-:W1:Y:S08]  /*5360*/  LDC.64 R14, c[0x0][0x5b0] ;  /* 0x00016c00ff0e7b82 */ /* 0x000e700000000a00 */
[----:B------:R-:W3:Y:S01]  /*5370*/  LDC.64 R12, c[0x0][0x5a8] ;  /* 0x00016a00ff0c7b82 */ /* 0x000ee20000000a00 */
[C---:B0-----:R-:W-:Y:S02]  /*5380*/  IMAD R159, R22.reuse, UR10, RZ ;  /* 0x0000000a169f7c24 */ /* 0x041fe4000f8e02ff */
[----:B------:R-:W-:-:S04]  /*5390*/  IMAD.WIDE.U32 R154, R22, UR43, R18 ;  /* 0x0000002b169a7c25 */ /* 0x000fc8000f8e0012 */
[----:B------:R-:W-:Y:S02]  /*53a0*/  IMAD R159, R23, UR43, R159 ;  /* 0x0000002b179f7c24 */ /* 0x000fe4000f8e029f */
[----:B-1----:R-:W-:Y:S02]  /*53b0*/  IMAD R158, R14, UR7, RZ ;  /* 0x000000070e9e7c24 */ /* 0x002fe4000f8e02ff */
[----:B------:R-:W-:Y:S01]  /*53c0*/  IMAD.MOV.U32 R20, RZ, RZ, R154 ;  /* 0x000000ffff147224 */ /* 0x000fe200078e009a */
[----:B------:R-:W-:Y:S01]  /*53d0*/  IADD3 R21, R155, R159, RZ ;  /* 0x0000009f9b157210 */ /* 0x000fe20007ffe0ff */
[C---:B------:R-:W-:Y:S02]  /*53e0*/  IMAD R158, R3.reuse, R15, R158 ;  /* 0x0000000f039e7224 */ /* 0x040fe400078e029e */
[----:B------:R-:W-:-:S04]  /*53f0*/  IMAD.WIDE.U32 R4, R3, R14, R20 ;  /* 0x0000000e03047225 */ /* 0x000fc800078e0014 */
[----:B------:R-:W-:Y:S01]  /*5400*/  IMAD.IADD R5, R5, 0x1, R158 ;  /* 0x0000000105057824 */ /* 0x000fe200078e029e */
[----:B---3--:R-:W-:-:S04]  /*5410*/  LEA R8, P0, R4, R12, 0x1 ;  /* 0x0000000c04087211 */ /* 0x008fc800078008ff */
[----:B------:R-:W-:-:S05]  /*5420*/  LEA.HI.X R9, R4, R13, R5, 0x1, P0 ;  /* 0x0000000d04097211 */ /* 0x000fca00000f0c05 */
[----:B------:R-:W3:Y:S01]  /*5430*/  @P1 LDG.E.LTC128B.U16 R23, desc[UR36][R8.64] ;  /* 0x0000002408171981 */ /* 0x000ee2000c1e1520 */
[----:B------:R-:W-:Y:S01]  /*5440*/  BSSY B1, `(.L_x_36) ;  /* 0x0000011000017945 */ /* 0x000fe20003800000 */
[----:B---3--:R-:W-:-:S05]  /*5450*/  HADD2.F32 R4, -RZ, R23.H0_H0 ;  /* 0x20000017ff047230 */ /* 0x008fca0000004100 */
[----:B------:R-:W-:-:S04]  /*5460*/  FMUL R4, R4, R16 ;  /* 0x0000001004047220 */ /* 0x000fc80000400000 */
[----:B--2---:R-:W-:Y:S01]  /*5470*/  FFMA R7, R11, R2, R4 ;  /* 0x000000020b077223 */ /* 0x004fe20000000004 */
[----:B------:R-:W-:-:S04]  /*5480*/  LEA R4, P0, R6, UR4, 0x1 ;  /* 0x0000000406047c11 */ /* 0x000fc8000f8008ff */
[----:B------:R-:W-:Y:S02]  /*5490*/  LEA.HI.X R5, R6, UR5, R10, 0x1, P0 ;  /* 0x0000000506057c11 */ /* 0x000fe400080f0c0a */
[----:B------:R-:W-:-:S05]  /*54a0*/  F2FP.F16.F32.PACK_AB R6, RZ, R7 ;  /* 0x00000007ff06723e */ /* 0x000fca00000000ff */
[----:B------:R0:W-:Y:S02]  /*54b0*/  @P1 STG.E.U16 desc[UR36][R4.64], R6 ;  /* 0x0000000604001986 */ /* 0x0001e4000c101524 */
[----:B0-----:R-:W-:-:S04]  /*54c0*/  IMAD.WIDE.U32 R6, R3, R14, R18 ;  /* 0x0000000e03067225 */ /* 0x001fc800078e0012 */
[----:B------:R-:W-:Y:S02]  /*54d0*/  IMAD.IADD R7, R158, 0x1, R7 ;  /* 0x000000019e077824 */ /* 0x000fe400078e0207 */
[----:B------:R-:W-:-:S04]  /*54e0*/  IMAD.WIDE.U32 R6, R22, UR43, R6 ;  /* 0x0000002b16067c25 */ /* 0x000fc8000f8e0006 */
[----:B------:R-:W-:Y:S01]  /*54f0*/  IMAD.IADD R7, R159, 0x1, R7 ;  /* 0x000000019f077824 */ /* 0x000fe200078e0207 */
[----:B------:R-:W-:-:S04]  /*5500*/  LEA R10, P0, R6, R12, 0x1 ;  /* 0x0000000c060a7211 */ /* 0x000fc800078008ff */
[----:B------:R-:W-:Y:S02]  /*5510*/  LEA.HI.X R11, R6, R13, R7, 0x1, P0 ;  /* 0x0000000d060b7211 */ /* 0x000fe400000f0c07 */
[----:B------:R-:W-:-:S13]  /*5520*/  ISETP.GT.AND P0, PT, R0, 0x1, P3 ;  /* 0x000000010000780c */ /* 0x000fda0001f04270 */
[----:B------:R-:W-:Y:S05]  /*5530*/  @!P0 BRA `(.L_x_37) ;  /* 0x0000000000048947 */ /* 0x000fea0003800000 */
[----:B------:R0:W5:Y:S02]  /*5540*/  LDG.E.LTC128B.U16 R23, desc[UR36][R10.64+0x2] ;  /* 0x000002240a177981 */ /* 0x000164000c1e1520 */
.L_x_37:
[----:B------:R-:W-:Y:S05]  /*5550*/  BSYNC B1 ;  /* 0x0000000000017941 */ /* 0x000fea0003800000 */
.L_x_36:
[----:B------:R-:W2:Y:S01]  /*5560*/  LDL.LU R7, [R1+0x4] ;  /* 0x0000040001077983 */ /* 0x000ea20000300800 */
[----:B-----5:R-:W-:Y:S01]  /*5570*/  HADD2.F32 R6, -RZ, R23.H0_H0 ;  /* 0x20000017ff067230 */ /* 0x020fe20000004100 */
[C---:B------:R-:W-:Y:S01]  /*5580*/  SHF.L.U64.HI R157, R14.reuse, 0x3, R15 ;  /* 0x000000030e9d7819 */ /* 0x040fe2000001020f */
[----:B------:R-:W-:Y:S01]  /*5590*/  IMAD.SHL.U32 R156, R14, 0x8, RZ ;  /* 0x000000080e9c7824 */ /* 0x000fe200078e00ff */
[----:B------:R-:W3:Y:S02]  /*55a0*/  LDL.LU R160, [R1+0x8] ;  /* 0x0000080001a07983 */ /* 0x000ee40000300800 */
[----:B------:R-:W-:-:S04]  /*55b0*/  FMUL R6, R6, R16 ;  /* 0x0000001006067220 */ /* 0x000fc80000400000 */
[----:B--2---:R-:W-:-:S05]  /*55c0*/  FFMA R6, R7, R2, R6 ;  /* 0x0000000207067223 */ /* 0x004fca0000000006 */
[----:B------:R-:W-:-:S05]  /*55d0*/  F2FP.F16.F32.PACK_AB R6, RZ, R6 ;  /* 0x00000006ff06723e */ /* 0x000fca00000000ff */
[----:B------:R1:W-:Y:S01]  /*55e0*/  @P0 STG.E.U16 desc[UR36][R4.64+0x2], R6 ;  /* 0x0000020604000986 */ /* 0x0003e2000c101524 */
[----:B------:R-:W-:-:S04]  /*55f0*/  ISETP.GT.AND P0, PT, R153, 0x8, PT ;  /* 0x000000089900780c */ /* 0x000fc80003f04270 */
[----:B------:R-:W-:Y:S01]  /*5600*/  ISETP.GT.AND P1, PT, R0, RZ, P0 ;  /* 0x000000ff0000720c */ /* 0x000fe20000724270 */
[----:B-1----:R-:W-:-:S05]  /*5610*/  IMAD.WIDE.U32 R6, R3, R14, R156 ;  /* 0x0000000e03067225 */ /* 0x002fca00078e009c */
[----:B------:R-:W-:Y:S02]  /*5620*/  IADD3 R158, R158, R7, RZ ;  /* 0x000000079e9e7210 */ /* 0x000fe40007ffe0ff */
[----:B------:R-:W-:-:S05]  /*5630*/  IADD3 R7, P2, R154, R6, RZ ;  /* 0x000000069a077210 */ /* 0x000fca0007f5e0ff */
[----:B------:R-:W-:Y:S01]  /*5640*/  IMAD.X R9, R158, 0x1, R21, P2 ;  /* 0x000000019e097824 */ /* 0x000fe200010e0615 */
[----:B------:R-:W-:-:S04]  /*5650*/  LEA R8, P2, R7, R12, 0x1 ;  /* 0x0000000c07087211 */ /* 0x000fc800078408ff */
[----:B------:R-:W-:-:S05]  /*5660*/  LEA.HI.X R9, R7, R13, R9, 0x1, P2 ;  /* 0x0000000d07097211 */ /* 0x000fca00010f0c09 */
[----:B------:R1:W2:Y:S01]  /*5670*/  @P1 LDG.E.LTC128B.U16 R23, desc[UR36][R8.64] ;  /* 0x0000002408171981 */ /* 0x0002a2000c1e1520 */
[----:B------:R-:W-:Y:S01]  /*5680*/  IADD3 R6, P2, R18, R6, RZ ;  /* 0x0000000612067210 */ /* 0x000fe20007f5e0ff */
[----:B------:R-:W-:Y:S01]  /*5690*/  BSSY B1, `(.L_x_38) ;  /* 0x0000016000017945 */ /* 0x000fe20003800000 */
[----:B------:R-:W-:-:S03]  /*56a0*/  ISETP.GT.AND P4, PT, R0, 0x1, P0 ;  /* 0x000000010000780c */ /* 0x000fc60000784270 */
[----:B------:R-:W-:Y:S01]  /*56b0*/  IMAD.X R7, R19, 0x1, R158, P2 ;  /* 0x0000000113077824 */ /* 0x000fe200010e069e */
[----:B------:R-:W-:Y:S01]  /*56c0*/  MOV R158, UR9 ;  /* 0x00000009009e7c02 */ /* 0x000fe20008000f00 */
[----:B------:R-:W-:-:S04]  /*56d0*/  IMAD.WIDE.U32 R6, R22, UR43, R6 ;  /* 0x0000002b16067c25 */ /* 0x000fc8000f8e0006 */
[----:B------:R-:W-:Y:S01]  /*56e0*/  IMAD.IADD R7, R159, 0x1, R7 ;  /* 0x000000019f077824 */ /* 0x000fe200078e0207 */
[----:B-1----:R-:W-:-:S04]  /*56f0*/  LEA R8, P2, R6, R12, 0x1 ;  /* 0x0000000c06087211 */ /* 0x002fc800078408ff */
[----:B------:R-:W-:Y:S01]  /*5700*/  LEA.HI.X R9, R6, R13, R7, 0x1, P2 ;  /* 0x0000000d06097211 */ /* 0x000fe200010f0c07 */
[----:B--2---:R-:W-:-:S05]  /*5710*/  HADD2.F32 R6, -RZ, R23.H0_H0 ;  /* 0x20000017ff067230 */ /* 0x004fca0000004100 */
[----:B------:R-:W-:-:S04]  /*5720*/  FMUL R6, R6, R16 ;  /* 0x0000001006067220 */ /* 0x000fc80000400000 */
[----:B---3--:R-:W-:Y:S01]  /*5730*/  FFMA R7, R160, R2, R6 ;  /* 0x00000002a0077223 */ /* 0x008fe20000000006 */
[----:B------:R-:W-:Y:S02]  /*5740*/  IMAD.U32 R160, RZ, RZ, UR8 ;  /* 0x00000008ffa07e24 */ /* 0x000fe4000f8e00ff */
[----:B------:R-:W-:Y:S02]  /*5750*/  IMAD.U32 R6, RZ, RZ, UR8 ;  /* 0x00000008ff067e24 */ /* 0x000fe4000f8e00ff */
[----:B------:R-:W-:Y:S01]  /*5760*/  IMAD.SHL.U32 R160, R160, 0x10, RZ ;  /* 0x00000010a0a07824 */ /* 0x000fe200078e00ff */
[----:B------:R-:W-:Y:S02]  /*5770*/  F2FP.F16.F32.PACK_AB R7, RZ, R7 ;  /* 0x00000007ff07723e */ /* 0x000fe400000000ff */
[----:B------:R-:W-:Y:S02]  /*5780*/  SHF.L.U64.HI R158, R6, 0x4, R158 ;  /* 0x00000004069e7819 */ /* 0x000fe4000001029e */
[----:B------:R-:W-:-:S02]  /*5790*/  IADD3 R6, P2, R160, R4, RZ ;  /* 0x00000004a0067210 */ /* 0x000fc40007f5e0ff */
[----:B------:R-:W-:-:S03]  /*57a0*/  PRMT R161, R7, 0x7610, R161 ;  /* 0x0000761007a17816 */ /* 0x000fc600000000a1 */
[----:B------:R-:W-:-:S05]  /*57b0*/  IMAD.X R7, R158, 0x1, R5, P2 ;  /* 0x000000019e077824 */ /* 0x000fca00010e0605 */
[----:B------:R1:W-:Y:S01]  /*57c0*/  @P1 STG.E.U16 desc[UR36][R6.64], R161 ;  /* 0x000000a106001986 */ /* 0x0003e2000c101524 */
[----:B------:R-:W-:Y:S05]  /*57d0*/  @!P4 BRA `(.L_x_39) ;  /* 0x000000000004c947 */ /* 0x000fea0003800000 */
[----:B------:R2:W5:Y:S02]  /*57e0*/  LDG.E.LTC128B.U16 R23, desc[UR36][R8.64+0x2] ;  /* 0x0000022408177981 */ /* 0x000564000c1e1520 */
.L_x_39:
[----:B------:R-:W-:Y:S05]  /*57f0*/  BSYNC B1 ;  /* 0x0000000000017941 */ /* 0x000fea0003800000 */
.L_x_38:
[----:B------:R-:W3:Y:S01]  /*5800*/  LDL.LU R162, [R1+0xc] ;  /* 0x00000c0001a27983 */ /* 0x000ee20000300800 */
[----:B-1---5:R-:W-:Y:S01]  /*5810*/  HADD2.F32 R161, -RZ, R23.H0_H0 ;  /* 0x20000017ffa17230 */ /* 0x022fe20000004100 */
[----:B------:R-:W-:Y:S01]  /*5820*/  ISETP.GT.AND P1, PT, R0, 0x8, P3 ;  /* 0x000000080000780c */ /* 0x000fe20001f24270 */
[----:B------:R-:W-:Y:S03]  /*5830*/  BSSY B1, `(.L_x_40) ;  /* 0x0000007000017945 */ /* 0x000fe60003800000 */
[----:B------:R-:W-:-:S04]  /*5840*/  FMUL R161, R161, R16 ;  /* 0x00000010a1a17220 */ /* 0x000fc80000400000 */
[----:B---3--:R-:W-:-:S05]  /*5850*/  FFMA R161, R162, R2, R161 ;  /* 0x00000002a2a17223 */ /* 0x008fca00000000a1 */
[----:B------:R-:W-:-:S05]  /*5860*/  F2FP.F16.F32.PACK_AB R161, RZ, R161 ;  /* 0x000000a1ffa1723e */ /* 0x000fca00000000ff */
[----:B------:R1:W-:Y:S01]  /*5870*/  @P4 STG.E.U16 desc[UR36][R6.64+0x2], R161 ;  /* 0x000002a106004986 */ /* 0x0003e2000c101524 */
[----:B------:R-:W-:Y:S05]  /*5880*/  @!P1 BRA `(.L_x_41) ;  /* 0x0000000000049947 */ /* 0x000fea0003800000 */
[----:B------:R3:W5:Y:S02]  /*5890*/  LDG.E.LTC128B.U16 R23, desc[UR36][R10.64+0x10] ;  /* 0x000010240a177981 */ /* 0x000764000c1e1520 */
.L_x_41:
[----:B------:R-:W-:Y:S05]  /*58a0*/  BSYNC B1 ;  /* 0x0000000000017941 */ /* 0x000fea0003800000 */
.L_x_40:
[----:B------:R-:W4:Y:S01]  /*58b0*/  LDL.LU R162, [R1+0x10] ;  /* 0x0000100001a27983 */ /* 0x000f220000300800 */
[----:B-1---5:R-:W-:Y:S01]  /*58c0*/  HADD2.F32 R161, -RZ, R23.H0_H0 ;  /* 0x20000017ffa17230 */ /* 0x022fe20000004100 */
[----:B------:R-:W-:Y:S01]  /*58d0*/  ISETP.GT.AND P2, PT, R0, 0x9, P3 ;  /* 0x000000090000780c */ /* 0x000fe20001f44270 */
[----:B------:R-:W-:Y:S03]  /*58e0*/  BSSY B1, `(.L_x_42) ;  /* 0x0000007000017945 */ /* 0x000fe60003800000 */
[----:B------:R-:W-:-:S04]  /*58f0*/  FMUL R161, R161, R16 ;  /* 0x00000010a1a17220 */ /* 0x000fc80000400000 */
[----:B----4-:R-:W-:-:S05]  /*5900*/  FFMA R161, R162, R2, R161 ;  /* 0x00000002a2a17223 */ /* 0x010fca00000000a1 */
[----:B------:R-:W-:-:S05]  /*5910*/  F2FP.F16.F32.PACK_AB R161, RZ, R161 ;  /* 0x000000a1ffa1723e */ /* 0x000fca00000000ff */
[----:B------:R1:W-:Y:S01]  /*5920*/  @P1 STG.E.U16 desc[UR36][R4.64+0x10], R161 ;  /* 0x000010a104001986 */ /* 0x0003e2000c101524 */
[----:B------:R-:W-:Y:S05]  /*5930*/  @!P2 BRA `(.L_x_43) ;  /* 0x000000000004a947 */ /* 0x000fea0003800000 */
[----:B------:R4:W5:Y:S02]  /*5940*/  LDG.E.LTC128B.U16 R23, desc[UR36][R10.64+0x12] ;  /* 0x000012240a177981 */ /* 0x000964000c1e1520 */
.L_x_43:
[----:B------:R-:W-:Y:S05]  /*5950*/  BSYNC B1 ;  /* 0x0000000000017941 */ /* 0x000fea0003800000 */
.L_x_42:
[----:B------:R-:W2:Y:S01]  /*5960*/  LDL.LU R162, [R1+0x14] ;  /* 0x0000140001a27983 */ /* 0x000ea20000300800 */
[----:B-1---5:R-:W-:Y:S01]  /*5970*/  HADD2.F32 R161, -RZ, R23.H0_H0 ;  /* 0x20000017ffa17230 */ /* 0x022fe20000004100 */
[----:B------:R-:W-:Y:S01]  /*5980*/  ISETP.GT.AND P1, PT, R0, 0x8, P0 ;  /* 0x000000080000780c */ /* 0x000fe20000724270 */
[----:B------:R-:W-:Y:S03]  /*5990*/  BSSY B1, `(.L_x_44) ;  /* 0x0000007000017945 */ /* 0x000fe60003800000 */
[----:B------:R-:W-:-:S04]  /*59a0*/  FMUL R161, R161, R16 ;  /* 0x00000010a1a17220 */ /* 0x000fc80000400000 */
[----:B--2---:R-:W-:-:S05]  /*59b0*/  FFMA R161, R162, R2, R161 ;  /* 0x00000002a2a17223 */ /* 0x004fca00000000a1 */
[----:B------:R-:W-:-:S05]  /*59c0*/  F2FP.F16.F32.PACK_AB R161, RZ, R161 ;  /* 0x000000a1ffa1723e */ /* 0x000fca00000000ff */
[----:B------:R1:W-:Y:S01]  /*59d0*/  @P2 STG.E.U16 desc[UR36][R4.64+0x12], R161 ;  /* 0x000012a104002986 */ /* 0x0003e2000c101524 */
[----:B------:R-:W-:Y:S05]  /*59e0*/  @!P1 BRA `(.L_x_45) ;  /* 0x0000000000049947 */ /* 0x000fea0003800000 */
[----:B------:R2:W5:Y:S02]  /*59f0*/  LDG.E.LTC128B.U16 R23, desc[UR36][R8.64+0x10] ;  /* 0x0000102408177981 */ /* 0x000564000c1e1520 */
.L_x_45:
[----:B------:R-:W-:Y:S05]  /*5a00*/  BSYNC B1 ;  /* 0x0000000000017941 */ /* 0x000fea0003800000 */
.L_x_44:
        /* <DEDUP_REMOVED lines=10> */
.L_x_47:
[----:B------:R-:W-:Y:S05]  /*5ab0*/  BSYNC B1 ;  /* 0x0000000000017941 */ /* 0x000fea0003800000 */
.L_x_46:
        /* <DEDUP_REMOVED lines=10> */
.L_x_49:
[----:B------:R-:W-:Y:S05]  /*5b60*/  BSYNC B1 ;  /* 0x0000000000017941 */ /* 0x000fea0003800000 */
.L_x_48:
        /* <DEDUP_REMOVED lines=10> */
.L_x_51:
[----:B------:R-:W-:Y:S05]  /*5c10*/  BSYNC B1 ;  /* 0x0000000000017941 */ /* 0x000fea0003800000 */
.L_x_50:
        /* <DEDUP_REMOVED lines=10> */
.L_x_53:
[----:B------:R-:W-:Y:S05]  /*5cc0*/  BSYNC B1 ;  /* 0x0000000000017941 */ /* 0x000fea0003800000 */
.L_x_52:
        /* <DEDUP_REMOVED lines=10> */
.L_x_55:
[----:B------:R-:W-:Y:S05]  /*5d70*/  BSYNC B1 ;  /* 0x0000000000017941 */ /* 0x000fea0003800000 */
.L_x_54:
        /* <DEDUP_REMOVED lines=10> */
.L_x_57:
[----:B------:R-:W-:Y:S05]  /*5e20*/  BSYNC B1 ;  /* 0x0000000000017941 */ /* 0x000fea0003800000 */
.L_x_56:
        /* <DEDUP_REMOVED lines=10> */
.L_x_59:
[----:B------:R-:W-:Y:S05]  /*5ed0*/  BSYNC B1 ;  /* 0x0000000000017941 */ /* 0x000fea0003800000 */
.L_x_58:
        /* <DEDUP_REMOVED lines=10> */
.L_x_61:
[----:B------:R-:W-:Y:S05]  /*5f80*/  BSYNC B1 ;  /* 0x0000000000017941 */ /* 0x000fea0003800000 */
.L_x_60:
        /* <DEDUP_REMOVED lines=10> */
.L_x_63:
[----:B------:R-:W-:Y:S05]  /*6030*/  BSYNC B1 ;  /* 0x0000000000017941 */ /* 0x000fea0003800000 */
.L_x_62:
        /* <DEDUP_REMOVED lines=10> */
.L_x_65:
[----:B------:R-:W-:Y:S05]  /*60e0*/  BSYNC B1 ;  /* 0x0000000000017941 */ /* 0x000fea0003800000 */
.L_x_64:
        /* <DEDUP_REMOVED lines=10> */
.L_x_67:
[----:B------:R-:W-:Y:S05]  /*6190*/  BSYNC B1 ;  /* 0x0000000000017941 */ /* 0x000fea0003800000 */
.L_x_66:
        /* <DEDUP_REMOVED lines=10> */
.L_x_69:
[----:B------:R-:W-:Y:S05]  /*6240*/  BSYNC B1 ;  /* 0x0000000000017941 */ /* 0x000fea0003800000 */
.L_x_68:
        /* <DEDUP_REMOVED lines=10> */
.L_x_71:
[----:B------:R-:W-:Y:S05]  /*62f0*/  BSYNC B1 ;  /* 0x0000000000017941 */ /* 0x000fea0003800000 */
.L_x_70:
        /* <DEDUP_REMOVED lines=10> */
.L_x_73:
[----:B------:R-:W-:Y:S05]  /*63a0*/  BSYNC B1 ;  /* 0x0000000000017941 */ /* 0x000fea0003800000 */
.L_x_72:
        /* <DEDUP_REMOVED lines=10> */
.L_x_75:
[----:B------:R-:W-:Y:S05]  /*6450*/  BSYNC B1 ;  /* 0x0000000000017941 */ /* 0x000fea0003800000 */
.L_x_74:
        /* <DEDUP_REMOVED lines=10> */
.L_x_77:
[----:B------:R-:W-:Y:S05]  /*6500*/  BSYNC B1 ;  /* 0x0000000000017941 */ /* 0x000fea0003800000 */
.L_x_76:
        /* <DEDUP_REMOVED lines=10> */
.L_x_79:
[----:B------:R-:W-:Y:S05]  /*65b0*/  BSYNC B1 ;  /* 0x0000000000017941 */ /* 0x000fea0003800000 */
.L_x_78:
        /* <DEDUP_REMOVED lines=10> */
.L_x_81:
[----:B------:R-:W-:Y:S05]  /*6660*/  BSYNC B1 ;  /* 0x0000000000017941 */ /* 0x000fea0003800000 */
.L_x_80:
        /* <DEDUP_REMOVED lines=10> */
.L_x_83:
[----:B------:R-:W-:Y:S05]  /*6710*/  BSYNC B1 ;  /* 0x0000000000017941 */ /* 0x000fea0003800000 */
.L_x_82:
        /* <DEDUP_REMOVED lines=10> */
.L_x_85:
[----:B------:R-:W-:Y:S05]  /*67c0*/  BSYNC B1 ;  /* 0x0000000000017941 */ /* 0x000fea0003800000 */
.L_x_84:
        /* <DEDUP_REMOVED lines=10> */
.L_x_87:
[----:B------:R-:W-:Y:S05]  /*6870*/  BSYNC B1 ;  /* 0x0000000000017941 */ /* 0x000fea0003800000 */
.L_x_86:
        /* <DEDUP_REMOVED lines=10> */
.L_x_89:
[----:B------:R-:W-:Y:S05]  /*6920*/  BSYNC B1 ;  /* 0x0000000000017941 */ /* 0x000fea0003800000 */
.L_x_88:
        /* <DEDUP_REMOVED lines=10> */
.L_x_91:
[----:B------:R-:W-:Y:S05]  /*69d0*/  BSYNC B1 ;  /* 0x0000000000017941 */ /* 0x000fea0003800000 */
.L_x_90:
        /* <DEDUP_REMOVED lines=10> */
.L_x_93:
[----:B------:R-:W-:Y:S05]  /*6a80*/  BSYNC B1 ;  /* 0x0000000000017941 */ /* 0x000fea0003800000 */
.L_x_92:
        /* <DEDUP_REMOVED lines=10> */
.L_x_95:
[----:B------:R-:W-:Y:S05]  /*6b30*/  BSYNC B1 ;  /* 0x0000000000017941 */ /* 0x000fea0003800000 */
.L_x_94:
        /* <DEDUP_REMOVED lines=10> */
.L_x_97:
[----:B------:R-:W-:Y:S05]  /*6be0*/  BSYNC B1 ;  /* 0x0000000000017941 */ /* 0x000fea0003800000 */
.L_x_96:
        /* <DEDUP_REMOVED lines=10> */
.L_x_99:
[----:B------:R-:W-:Y:S05]  /*6c90*/  BSYNC B1 ;  /* 0x0000000000017941 */ /* 0x000fea0003800000 */
.L_x_98:
        /* <DEDUP_REMOVED lines=10> */
.L_x_101:
[----:B------:R-:W-:Y:S05]  /*6d40*/  BSYNC B1 ;  /* 0x0000000000017941 */ /* 0x000fea0003800000 */
.L_x_100:
        /* <DEDUP_REMOVED lines=10> */
.L_x_103:
[----:B------:R-:W-:Y:S05]  /*6df0*/  BSYNC B1 ;  /* 0x0000000000017941 */ /* 0x000fea0003800000 */
.L_x_102:
        /* <DEDUP_REMOVED lines=10> */
.L_x_105:
[----:B------:R-:W-:Y:S05]  /*6ea0*/  BSYNC B1 ;  /* 0x0000000000017941 */ /* 0x000fea0003800000 */
.L_x_104:
        /* <DEDUP_REMOVED lines=10> */
.L_x_107:
[----:B------:R-:W-:Y:S05]  /*6f50*/  BSYNC B1 ;  /* 0x0000000000017941 */ /* 0x000fea0003800000 */
.L_x_106:
        /* <DEDUP_REMOVED lines=10> */
.L_x_109:
[----:B------:R-:W-:Y:S05]  /*7000*/  BSYNC B1 ;  /* 0x0000000000017941 */ /* 0x000fea0003800000 */
.L_x_108:
        /* <DEDUP_REMOVED lines=10> */
.L_x_111:
[----:B------:R-:W-:Y:S05]  /*70b0*/  BSYNC B1 ;  /* 0x0000000000017941 */ /* 0x000fea0003800000 */
.L_x_110:
        /* <DEDUP_REMOVED lines=10> */
.L_x_113:
[----:B------:R-:W-:Y:S05]  /*7160*/  BSYNC B1 ;  /* 0x0000000000017941 */ /* 0x000fea0003800000 */
.L_x_112:
        /* <DEDUP_REMOVED lines=10> */
.L_x_115:
[----:B------:R-:W-:Y:S05]  /*7210*/  BSYNC B1 ;  /* 0x0000000000017941 */ /* 0x000fea0003800000 */
.L_x_114:
        /* <DEDUP_REMOVED lines=10> */
.L_x_117:
[----:B------:R-:W-:Y:S05]  /*72c0*/  BSYNC B1 ;  /* 0x0000000000017941 */ /* 0x000fea0003800000 */
.L_x_116:
        /* <DEDUP_REMOVED lines=10> */
.L_x_119:
[----:B------:R-:W-:Y:S05]  /*7370*/  BSYNC B1 ;  /* 0x0000000000017941 */ /* 0x000fea0003800000 */
.L_x_118:
        /* <DEDUP_REMOVED lines=10> */
.L_x_121:
[----:B------:R-:W-:Y:S05]  /*7420*/  BSYNC B1 ;  /* 0x0000000000017941 */ /* 0x000fea0003800000 */
.L_x_120:
        /* <DEDUP_REMOVED lines=10> */
.L_x_123:
[----:B------:R-:W-:Y:S05]  /*74d0*/  BSYNC B1 ;  /* 0x0000000000017941 */ /* 0x000fea0003800000 */
.L_x_122:
        /* <DEDUP_REMOVED lines=10> */
.L_x_125:
[----:B------:R-:W-:Y:S05]  /*7580*/  BSYNC B1 ;  /* 0x0000000000017941 */ /* 0x000fea0003800000 */
.L_x_124:
        /* <DEDUP_REMOVED lines=10> */
.L_x_127:
[----:B------:R-:W-:Y:S05]  /*7630*/  BSYNC B1 ;  /* 0x0000000000017941 */ /* 0x000fea0003800000 */
.L_x_126:
        /* <DEDUP_REMOVED lines=10> */
.L_x_129:
[----:B------:R-:W-:Y:S05]  /*76e0*/  BSYNC B1 ;  /* 0x0000000000017941 */ /* 0x000fea0003800000 */
.L_x_128:
        /* <DEDUP_REMOVED lines=10> */
.L_x_131:
[----:B------:R-:W-:Y:S05]  /*7790*/  BSYNC B1 ;  /* 0x0000000000017941 */ /* 0x000fea0003800000 */
.L_x_130:
        /* <DEDUP_REMOVED lines=10> */
.L_x_133:
[----:B------:R-:W-:Y:S05]  /*7840*/  BSYNC B1 ;  /* 0x0000000000017941 */ /* 0x000fea0003800000 */
.L_x_132:
        /* <DEDUP_REMOVED lines=10> */
.L_x_135:
[----:B------:R-:W-:Y:S05]  /*78f0*/  BSYNC B1 ;  /* 0x0000000000017941 */ /* 0x000fea0003800000 */
.L_x_134:
        /* <DEDUP_REMOVED lines=10> */
.L_x_137:
[----:B------:R-:W-:Y:S05]  /*79a0*/  BSYNC B1 ;  /* 0x0000000000017941 */ /* 0x000fea0003800000 */
.L_x_136:
        /* <DEDUP_REMOVED lines=10> */
.L_x_139:
[----:B------:R-:W-:Y:S05]  /*7a50*/  BSYNC B1 ;  /* 0x0000000000017941 */ /* 0x000fea0003800000 */
.L_x_138:
        /* <DEDUP_REMOVED lines=10> */
.L_x_141:
[----:B------:R-:W-:Y:S05]  /*7b00*/  BSYNC B1 ;  /* 0x0000000000017941 */ /* 0x000fea0003800000 */
.L_x_140:
        /* <DEDUP_REMOVED lines=10> */
.L_x_143:
[----:B------:R-:W-:Y:S05]  /*7bb0*/  BSYNC B1 ;  /* 0x0000000000017941 */ /* 0x000fea0003800000 */
.L_x_142:
        /* <DEDUP_REMOVED lines=10> */
.L_x_145:
[----:B------:R-:W-:Y:S05]  /*7c60*/  BSYNC B1 ;  /* 0x0000000000017941 */ /* 0x000fea0003800000 */
.L_x_144:
        /* <DEDUP_REMOVED lines=10> */
.L_x_147:
[----:B------:R-:W-:Y:S05]  /*7d10*/  BSYNC B1 ;  /* 0x0000000000017941 */ /* 0x000fea0003800000 */
.L_x_146:
        /* <DEDUP_REMOVED lines=10> */
.L_x_149:
[----:B------:R-:W-:Y:S05]  /*7dc0*/  BSYNC B1 ;  /* 0x0000000000017941 */ /* 0x000fea0003800000 */
.L_x_148:
        /* <DEDUP_REMOVED lines=10> */
.L_x_151:
[----:B------:R-:W-:Y:S05]  /*7e70*/  BSYNC B1 ;  /* 0x0000000000017941 */ /* 0x000fea0003800000 */
.L_x_150:
        /* <DEDUP_REMOVED lines=10> */
.L_x_153:
[----:B------:R-:W-:Y:S05]  /*7f20*/  BSYNC B1 ;  /* 0x0000000000017941 */ /* 0x000fea0003800000 */
.L_x_152:
        /* <DEDUP_REMOVED lines=10> */
.L_x_155:
[----:B------:R-:W-:Y:S05]  /*7fd0*/  BSYNC B1 ;  /* 0x0000000000017941 */ /* 0x000fea0003800000 */
.L_x_154:
        /* <DEDUP_REMOVED lines=10> */
.L_x_157:
[----:B------:R-:W-:Y:S05]  /*8080*/  BSYNC B1 ;  /* 0x0000000000017941 */ /* 0x000fea0003800000 */
.L_x_156:
        /* <DEDUP_REMOVED lines=10> */
.L_x_159:
[----:B------:R-:W-:Y:S05]  /*8130*/  BSYNC B1 ;  /* 0x0000000000017941 */ /* 0x000fea0003800000 */
.L_x_158:
        /* <DEDUP_REMOVED lines=10> */
.L_x_161:
[----:B------:R-:W-:Y:S05]  /*81e0*/  BSYNC B1 ;  /* 0x0000000000017941 */ /* 0x000fea0003800000 */
.L_x_160:
        /* <DEDUP_REMOVED lines=10> */
.L_x_163:
[----:B------:R-:W-:Y:S05]  /*8290*/  BSYNC B1 ;  /* 0x0000000000017941 */ /* 0x000fea0003800000 */
.L_x_162:
        /* <DEDUP_REMOVED lines=10> */
.L_x_165:
[----:B------:R-:W-:Y:S05]  /*8340*/  BSYNC B1 ;  /* 0x0000000000017941 */ /* 0x000fea0003800000 */
.L_x_164:
        /* <DEDUP_REMOVED lines=10> */
.L_x_167:
[----:B------:R-:W-:Y:S05]  /*83f0*/  BSYNC B1 ;  /* 0x0000000000017941 */ /* 0x000fea0003800000 */
.L_x_166:
        /* <DEDUP_REMOVED lines=10> */
.L_x_169:
[----:B------:R-:W-:Y:S05]  /*84a0*/  BSYNC B1 ;  /* 0x0000000000017941 */ /* 0x000fea0003800000 */
.L_x_168:
        /* <DEDUP_REMOVED lines=10> */
.L_x_171:
[----:B------:R-:W-:Y:S05]  /*8550*/  BSYNC B1 ;  /* 0x0000000000017941 */ /* 0x000fea0003800000 */
.L_x_170:
        /* <DEDUP_REMOVED lines=10> */
.L_x_173:
[----:B------:R-:W-:Y:S05]  /*8600*/  BSYNC B1 ;  /* 0x0000000000017941 */ /* 0x000fea0003800000 */
.L_x_172:
        /* <DEDUP_REMOVED lines=10> */
.L_x_175:
[----:B------:R-:W-:Y:S05]  /*86b0*/  BSYNC B1 ;  /* 0x0000000000017941 */ /* 0x000fea0003800000 */
.L_x_174:
        /* <DEDUP_REMOVED lines=10> */
.L_x_177:
[----:B------:R-:W-:Y:S05]  /*8760*/  BSYNC B1 ;  /* 0x0000000000017941 */ /* 0x000fea0003800000 */
.L_x_176:
        /* <DEDUP_REMOVED lines=10> */
.L_x_179:
[----:B------:R-:W-:Y:S05]  /*8810*/  BSYNC B1 ;  /* 0x0000000000017941 */ /* 0x000fea0003800000 */
.L_x_178:
        /* <DEDUP_REMOVED lines=10> */
.L_x_181:
[----:B------:R-:W-:Y:S05]  /*88c0*/  BSYNC B1 ;  /* 0x0000000000017941 */ /* 0x000fea0003800000 */
.L_x_180:
        /* <DEDUP_REMOVED lines=10> */
.L_x_183:
[----:B------:R-:W-:Y:S05]  /*8970*/  BSYNC B1 ;  /* 0x0000000000017941 */ /* 0x000fea0003800000 */
.L_x_182:
        /* <DEDUP_REMOVED lines=10> */
.L_x_185:
[----:B------:R-:W-:Y:S05]  /*8a20*/  BSYNC B1 ;  /* 0x0000000000017941 */ /* 0x000fea0003800000 */
.L_x_184:
        /* <DEDUP_REMOVED lines=10> */
.L_x_187:
[----:B------:R-:W-:Y:S05]  /*8ad0*/  BSYNC B1 ;  /* 0x0000000000017941 */ /* 0x000fea0003800000 */
.L_x_186:
        /* <DEDUP_REMOVED lines=10> */
.L_x_189:
[----:B------:R-:W-:Y:S05]  /*8b80*/  BSYNC B1 ;  /* 0x0000000000017941 */ /* 0x000fea0003800000 */
.L_x_188:
        /* <DEDUP_REMOVED lines=10> */
.L_x_191:
[----:B------:R-:W-:Y:S05]  /*8c30*/  BSYNC B1 ;  /* 0x0000000000017941 */ /* 0x000fea0003800000 */
.L_x_190:
        /* <DEDUP_REMOVED lines=10> */
.L_x_193:
[----:B------:R-:W-:Y:S05]  /*8ce0*/  BSYNC B1 ;  /* 0x0000000000017941 */ /* 0x000fea0003800000 */
.L_x_192:
        /* <DEDUP_REMOVED lines=10> */
.L_x_195:
[----:B------:R-:W-:Y:S05]  /*8d90*/  BSYNC B1 ;  /* 0x0000000000017941 */ /* 0x000fea0003800000 */
.L_x_194:
        /* <DEDUP_REMOVED lines=10> */
.L_x_197:
[----:B------:R-:W-:Y:S05]  /*8e40*/  BSYNC B1 ;  /* 0x0000000000017941 */ /* 0x000fea0003800000 */
.L_x_196:
        /* <DEDUP_REMOVED lines=10> */
.L_x_199:
[----:B------:R-:W-:Y:S05]  /*8ef0*/  BSYNC B1 ;  /* 0x0000000000017941 */ /* 0x000fea0003800000 */
.L_x_198:
        /* <DEDUP_REMOVED lines=10> */
.L_x_201:
[----:B------:R-:W-:Y:S05]  /*8fa0*/  BSYNC B1 ;  /* 0x0000000000017941 */ /* 0x000fea0003800000 */
.L_x_200:
        /* <DEDUP_REMOVED lines=10> */
.L_x_203:
[----:B------:R-:W-:Y:S05]  /*9050*/  BSYNC B1 ;  /* 0x0000000000017941 */ /* 0x000fea0003800000 */
.L_x_202:
        /* <DEDUP_REMOVED lines=10> */
.L_x_205:
[----:B------:R-:W-:Y:S05]  /*9100*/  BSYNC B1 ;  /* 0x0000000000017941 */ /* 0x000fea0003800000 */
.L_x_204:
        /* <DEDUP_REMOVED lines=10> */
.L_x_207:
[----:B------:R-:W-:Y:S05]  /*91b0*/  BSYNC B1 ;  /* 0x0000000000017941 */ /* 0x000fea0003800000 */
.L_x_206:
        /* <DEDUP_REMOVED lines=10> */
.L_x_209:
[----:B------:R-:W-:Y:S05]  /*9260*/  BSYNC B1 ;  /* 0x0000000000017941 */ /* 0x000fea0003800000 */
.L_x_208:
        /* <DEDUP_REMOVED lines=10> */
.L_x_211:
[----:B------:R-:W-:Y:S05]  /*9310*/  BSYNC B1 ;  /* 0x0000000000017941 */ /* 0x000fea0003800000 */
.L_x_210:
        /* <DEDUP_REMOVED lines=10> */
.L_x_213:
[----:B------:R-:W-:Y:S05]  /*93c0*/  BSYNC B1 ;  /* 0x0000000000017941 */ /* 0x000fea0003800000 */
.L_x_212:
        /* <DEDUP_REMOVED lines=10> */
.L_x_215:
[----:B------:R-:W-:Y:S05]  /*9470*/  BSYNC B1 ;  /* 0x0000000000017941 */ /* 0x000fea0003800000 */
.L_x_214:
        /* <DEDUP_REMOVED lines=10> */
.L_x_217:
[----:B------:R-:W-:Y:S05]  /*9520*/  BSYNC B1 ;  /* 0x0000000000017941 */ /* 0x000fea0003800000 */
.L_x_216:
        /* <DEDUP_REMOVED lines=10> */
.L_x_219:
[----:B------:R-:W-:Y:S05]  /*95d0*/  BSYNC B1 ;  /* 0x0000000000017941 */ /* 0x000fea0003800000 */
.L_x_218:
        /* <DEDUP_REMOVED lines=10> */
.L_x_221:
[----:B------:R-:W-:Y:S05]  /*9680*/  BSYNC B1 ;  /* 0x0000000000017941 */ /* 0x000fea0003800000 */
.L_x_220:
        /* <DEDUP_REMOVED lines=10> */
.L_x_223:
[----:B------:R-:W-:Y:S05]  /*9730*/  BSYNC B1 ;  /* 0x0000000000017941 */ /* 0x000fea0003800000 */
.L_x_222:
        /* <DEDUP_REMOVED lines=10> */
.L_x_225:
[----:B------:R-:W-:Y:S05]  /*97e0*/  BSYNC B1 ;  /* 0x0000000000017941 */ /* 0x000fea0003800000 */
.L_x_224:
        /* <DEDUP_REMOVED lines=10> */
.L_x_227:
[----:B------:R-:W-:Y:S05]  /*9890*/  BSYNC B1 ;  /* 0x0000000000017941 */ /* 0x000fea0003800000 */
.L_x_226:
        /* <DEDUP_REMOVED lines=10> */
.L_x_229:
[----:B------:R-:W-:Y:S05]  /*9940*/  BSYNC B1 ;  /* 0x0000000000017941 */ /* 0x000fea0003800000 */
.L_x_228:
        /* <DEDUP_REMOVED lines=10> */
.L_x_231:
[----:B------:R-:W-:Y:S05]  /*99f0*/  BSYNC B1 ;  /* 0x0000000000017941 */ /* 0x000fea0003800000 */
.L_x_230:
        /* <DEDUP_REMOVED lines=10> */
.L_x_233:
[----:B------:R-:W-:Y:S05]  /*9aa0*/  BSYNC B1 ;  /* 0x0000000000017941 */ /* 0x000fea0003800000 */
.L_x_232:
        /* <DEDUP_REMOVED lines=10> */
.L_x_235:
[----:B------:R-:W-:Y:S05]  /*9b50*/  BSYNC B1 ;  /* 0x0000000000017941 */ /* 0x000fea0003800000 */
.L_x_234:
        /* <DEDUP_REMOVED lines=10> */
.L_x_237:
[----:B------:R-:W-:Y:S05]  /*9c00*/  BSYNC B1 ;  /* 0x0000000000017941 */ /* 0x000fea0003800000 */
.L_x_236:
        /* <DEDUP_REMOVED lines=10> */
.L_x_239:
[----:B------:R-:W-:Y:S05]  /*9cb0*/  BSYNC B1 ;  /* 0x0000000000017941 */ /* 0x000fea0003800000 */
.L_x_238:
        /* <DEDUP_REMOVED lines=10> */
.L_x_241:
[----:B------:R-:W-:Y:S05]  /*9d60*/  BSYNC B1 ;  /* 0x0000000000017941 */ /* 0x000fea0003800000 */
.L_x_240:
        /* <DEDUP_REMOVED lines=10> */
.L_x_243:
[----:B------:R-:W-:Y:S05]  /*9e10*/  BSYNC B1 ;  /* 0x0000000000017941 */ /* 0x000fea0003800000 */
.L_x_242:
        /* <DEDUP_REMOVED lines=10> */
.L_x_245:
[----:B------:R-:W-:Y:S05]  /*9ec0*/  BSYNC B1 ;  /* 0x0000000000017941 */ /* 0x000fea0003800000 */
.L_x_244:
        /* <DEDUP_REMOVED lines=10> */
.L_x_247:
[----:B------:R-:W-:Y:S05]  /*9f70*/  BSYNC B1 ;  /* 0x0000000000017941 */ /* 0x000fea0003800000 */
.L_x_246:
        /* <DEDUP_REMOVED lines=10> */
.L_x_249:
[----:B------:R-:W-:Y:S05]  /*a020*/  BSYNC B1 ;  /* 0x0000000000017941 */ /* 0x000fea0003800000 */
.L_x_248:
        /* <DEDUP_REMOVED lines=10> */
.L_x_251:
[----:B------:R-:W-:Y:S05]  /*a0d0*/  BSYNC B1 ;  /* 0x0000000000017941 */ /* 0x000fea0003800000 */
.L_x_250:
        /* <DEDUP_REMOVED lines=10> */
.L_x_253:
[----:B------:R-:W-:Y:S05]  /*a180*/  BSYNC B1 ;  /* 0x0000000000017941 */ /* 0x000fea0003800000 */
.L_x_252:
        /* <DEDUP_REMOVED lines=10> */
.L_x_255:
[----:B------:R-:W-:Y:S05]  /*a230*/  BSYNC B1 ;  /* 0x0000000000017941 */ /* 0x000fea0003800000 */
.L_x_254:
        /* <DEDUP_REMOVED lines=10> */
.L_x_257:
[----:B------:R-:W-:Y:S05]  /*a2e0*/  BSYNC B1 ;  /* 0x0000000000017941 */ /* 0x000fea0003800000 */
.L_x_256:
        /* <DEDUP_REMOVED lines=10> */
.L_x_259:
[----:B------:R-:W-:Y:S05]  /*a390*/  BSYNC B1 ;  /* 0x0000000000017941 */ /* 0x000fea0003800000 */
.L_x_258:
        /* <DEDUP_REMOVED lines=10> */
.L_x_261:
[----:B------:R-:W-:Y:S05]  /*a440*/  BSYNC B1 ;  /* 0x0000000000017941 */ /* 0x000fea0003800000 */
.L_x_260:
        /* <DEDUP_REMOVED lines=10> */
.L_x_263:
[----:B------:R-:W-:Y:S05]  /*a4f0*/  BSYNC B1 ;  /* 0x0000000000017941 */ /* 0x000fea0003800000 */
.L_x_262:
        /* <DEDUP_REMOVED lines=10> */
.L_x_265:
[----:B------:R-:W-:Y:S05]  /*a5a0*/  BSYNC B1 ;  /* 0x0000000000017941 */ /* 0x000fea0003800000 */
.L_x_264:
        /* <DEDUP_REMOVED lines=10> */
.L_x_267:
[----:B------:R-:W-:Y:S05]  /*a650*/  BSYNC B1 ;  /* 0x0000000000017941 */ /* 0x000fea0003800000 */
.L_x_266:
        /* <DEDUP_REMOVED lines=10> */
.L_x_269:
[----:B------:R-:W-:Y:S05]  /*a700*/  BSYNC B1 ;  /* 0x0000000000017941 */ /* 0x000fea0003800000 */
.L_x_268:
        /* <DEDUP_REMOVED lines=10> */
.L_x_271:
[----:B------:R-:W-:Y:S05]  /*a7b0*/  BSYNC B1 ;  /* 0x0000000000017941 */ /* 0x000fea0003800000 */
.L_x_270:
        /* <DEDUP_REMOVED lines=10> */
.L_x_273:
[----:B------:R-:W-:Y:S05]  /*a860*/  BSYNC B1 ;  /* 0x0000000000017941 */ /* 0x000fea0003800000 */
.L_x_272:
        /* <DEDUP_REMOVED lines=10> */
.L_x_275:
[----:B------:R-:W-:Y:S05]  /*a910*/  BSYNC B1 ;  /* 0x0000000000017941 */ /* 0x000fea0003800000 */
.L_x_274:
        /* <DEDUP_REMOVED lines=10> */
.L_x_277:
[----:B------:R-:W-:Y:S05]  /*a9c0*/  BSYNC B1 ;  /* 0x0000000000017941 */ /* 0x000fea0003800000 */
.L_x_276:
        /* <DEDUP_REMOVED lines=10> */
.L_x_279:
[----:B------:R-:W-:Y:S05]  /*aa70*/  BSYNC B1 ;  /* 0x0000000000017941 */ /* 0x000fea0003800000 */
.L_x_278:
        /* <DEDUP_REMOVED lines=10> */
.L_x_281:
[----:B------:R-:W-:Y:S05]  /*ab20*/  BSYNC B1 ;  /* 0x0000000000017941 */ /* 0x000fea0003800000 */
.L_x_280:
        /* <DEDUP_REMOVED lines=10> */
.L_x_283:
[----:B------:R-:W-:Y:S05]  /*abd0*/  BSYNC B1 ;  /* 0x0000000000017941 */ /* 0x000fea0003800000 */
.L_x_282:
[----:B0-234-:R-:W2:Y:S01]  /*abe0*/  LDL.LU R10, [R1+0x1f4] ;  /* 0x0001f400010a7983 */ /* 0x01dea20000300800 */
[----:B-----5:R-:W-:Y:S01]  /*abf0*/  HADD2.F32 R11, -RZ, R23.H0_H0 ;  /* 0x20000017ff0b7230 */ /* 0x020fe20000004100 */
        /* <DEDUP_REMOVED lines=8> */
.L_x_285:
[----:B------:R-:W-:Y:S05]  /*ac80*/  BSYNC B1 ;  /* 0x0000000000017941 */ /* 0x000fea0003800000 */
.L_x_284:
[----:B------:R-:W3:Y:S01]  /*ac90*/  LDL.LU R10, [R1+0x1f8] ;  /* 0x0001f800010a7983 */ /* 0x000ee20000300800 */
[----:B0----5:R-:W-:Y:S01]  /*aca0*/  HADD2.F32 R11, -RZ, R23.H0_H0 ;  /* 0x20000017ff0b7230 */ /* 0x021fe20000004100 */
[----:B------:R-:W-:Y:S01]  /*acb0*/  ISETP.GT.AND P1, PT, R0, 0xf9, P0 ;  /* 0x000000f90000780c */ /* 0x000fe20000724270 */
[----:B------:R-:W-:Y:S01]  /*acc0*/  BSSY B1, `(.L_x_286) ;  /* 0x000000a000017945 */ /* 0x000fe20003800000 */
[----:B------:R-:W-:Y:S02]  /*acd0*/  IADD3 R169, P0, R3, 0x80, RZ ;  /* 0x0000008003a97810 */ /* 0x000fe40007f1e0ff */
[----:B------:R-:W-:-:S04]  /*ace0*/  FMUL R11, R11, R16 ;  /* 0x000000100b0b7220 */ /* 0x000fc80000400000 */
[----:B---3--:R-:W-:-:S05]  /*acf0*/  FFMA R11, R10, R2, R11 ;  /* 0x000000020a0b7223 */ /* 0x008fca000000000b */
[----:B------:R-:W-:-:S04]  /*ad00*/  F2FP.F16.F32.PACK_AB R11, RZ, R11 ;  /* 0x0000000bff0b723e */ /* 0x000fc800000000ff */
[----:B------:R-:W-:Y:S01]  /*ad10*/  PRMT R3, R11, 0x7610, R3 ;  /* 0x000076100b037816 */ /* 0x000fe20000000003 */
[----:B------:R-:W-:-:S04]  /*ad20*/  IMAD.X R11, RZ, RZ, UR7, P0 ;  /* 0x00000007ff0b7e24 */ /* 0x000fc800080e06ff */
[----:B------:R0:W-:Y:S01]  /*ad30*/  @P2 STG.E.U16 desc[UR36][R6.64+0x1f0], R3 ;  /* 0x0001f00306002986 */ /* 0x0001e2000c101524 */
[----:B------:R-:W-:Y:S05]  /*ad40*/  @!P1 BRA `(.L_x_287) ;  /* 0x0000000000049947 */ /* 0x000fea0003800000 */
[----:B------:R3:W5:Y:S02]  /*ad50*/  LDG.E.LTC128B.U16 R23, desc[UR36][R8.64+0x1f2] ;  /* 0x0001f22408177981 */ /* 0x000764000c1e1520 */
.L_x_287:
[----:B------:R-:W-:Y:S05]  /*ad60*/  BSYNC B1 ;  /* 0x0000000000017941 */ /* 0x000fea0003800000 */
.L_x_286:
[----:B------:R-:W4:Y:S01]  /*ad70*/  LDL.LU R10, [R1+0x1fc] ;  /* 0x0001fc00010a7983 */ /* 0x000f220000300800 */
[----:B0----5:R-:W-:Y:S01]  /*ad80*/  HADD2.F32 R3, -RZ, R23.H0_H0 ;  /* 0x20000017ff037230 */ /* 0x021fe20000004100 */
[----:B------:R-:W-:Y:S01]  /*ad90*/  ISETP.GT.AND P0, PT, R153, 0x80, PT ;  /* 0x000000809900780c */ /* 0x000fe20003f04270 */
[----:B--23--:R-:W-:-:S03]  /*ada0*/  IMAD R8, R11, R14, RZ ;  /* 0x0000000e0b087224 */ /* 0x00cfc600078e02ff */
[----:B------:R-:W-:Y:S01]  /*adb0*/  FMUL R3, R3, R16 ;  /* 0x0000001003037220 */ /* 0x000fe20000400000 */
[C---:B------:R-:W-:Y:S01]  /*adc0*/  IMAD R167, R169.reuse, R15, R8 ;  /* 0x0000000fa9a77224 */ /* 0x040fe200078e0208 */
[----:B------:R-:W-:Y:S01]  /*add0*/  ISETP.GT.AND P4, PT, R0, RZ, P0 ;  /* 0x000000ff0000720c */ /* 0x000fe20000784270 */
[----:B------:R-:W-:-:S04]  /*ade0*/  IMAD.WIDE.U32 R8, R169, R14, R20 ;  /* 0x0000000ea9087225 */ /* 0x000fc800078e0014 */
[----:B------:R-:W-:Y:S02]  /*adf0*/  IMAD.IADD R9, R9, 0x1, R167 ;  /* 0x0000000109097824 */ /* 0x000fe400078e02a7 */
[----:B----4-:R-:W-:Y:S01]  /*ae00*/  FFMA R3, R10, R2, R3 ;  /* 0x000000020a037223 */ /* 0x010fe20000000003 */
[----:B------:R-:W-:-:S04]  /*ae10*/  LEA R10, P2, R8, R12, 0x1 ;  /* 0x0000000c080a7211 */ /* 0x000fc800078408ff */
[----:B------:R-:W-:Y:S02]  /*ae20*/  F2FP.F16.F32.PACK_AB R3, RZ, R3 ;  /* 0x00000003ff03723e */ /* 0x000fe400000000ff */
[--C-:B------:R-:W-:Y:S02]  /*ae30*/  LEA.HI.X R11, R8, R13, R9.reuse, 0x1, P2 ;  /* 0x0000000d080b7211 */ /* 0x100fe400010f0c09 */
[----:B------:R-:W-:-:S05]  /*ae40*/  PRMT R9, R3, 0x7610, R9 ;  /* 0x0000761003097816 */ /* 0x000fca0000000009 */
[----:B------:R0:W-:Y:S04]  /*ae50*/  @P1 STG.E.U16 desc[UR36][R6.64+0x1f2], R9 ;  /* 0x0001f20906001986 */ /* 0x0001e8000c101524 */
[----:B------:R-:W2:Y:S01]  /*ae60*/  @P4 LDG.E.LTC128B.U16 R23, desc[UR36][R10.64] ;  /* 0x000000240a174981 */ /* 0x000ea2000c1e1520 */
[----:B-1----:R-:W-:Y:S01]  /*ae70*/  MOV R161, UR8 ;  /* 0x0000000800a17c02 */ /* 0x002fe20008000f00 */
[----:B------:R-:W-:Y:S01]  /*ae80*/  IMAD.U32 R165, RZ, RZ, UR8 ;  /* 0x00000008ffa57e24 */ /* 0x000fe2000f8e00ff */
[----:B------:R-:W-:Y:S01]  /*ae90*/  ISETP.GT.AND P2, PT, R0, 0x1, P0 ;  /* 0x000000010000780c */ /* 0x000fe20000744270 */
[----:B------:R-:W-:Y:S01]  /*aea0*/  IMAD.U32 R164, RZ, RZ, UR9 ;  /* 0x00000009ffa47e24 */ /* 0x000fe2000f8e00ff */
[----:B------:R-:W-:Y:S01]  /*aeb0*/  BSSY B1, `(.L_x_288) ;  /* 0x0000012000017945 */ /* 0x000fe20003800000 */
[----:B------:R-:W-:-:S02]  /*aec0*/  IMAD.SHL.U32 R161, R161, 0x100, RZ ;  /* 0x00000100a1a17824 */ /* 0x000fc400078e00ff */
[----:B0-----:R-:W-:Y:S01]  /*aed0*/  IMAD.WIDE.U32 R8, R169, R14, R18 ;  /* 0x0000000ea9087225 */ /* 0x001fe200078e0012 */
[----:B------:R-:W-:-:S03]  /*aee0*/  SHF.L.U64.HI R165, R165, 0x8, R164 ;  /* 0x00000008a5a57819 */ /* 0x000fc600000102a4 */
[----:B------:R-:W-:Y:S02]  /*aef0*/  IMAD.IADD R9, R167, 0x1, R9 ;  /* 0x00000001a7097824 */ /* 0x000fe400078e0209 */
[----:B------:R-:W-:Y:S01]  /*af00*/  IMAD.WIDE.U32 R162, R22, UR43, R8 ;  /* 0x0000002b16a27c25 */ /* 0x000fe2000f8e0008 */
[----:B------:R-:W-:-:S03]  /*af10*/  IADD3 R8, P1, R161, R4, RZ ;  /* 0x00000004a1087210 */ /* 0x000fc60007f3e0ff */
[----:B------:R-:W-:Y:S01]  /*af20*/  IMAD.IADD R7, R159, 0x1, R163 ;  /* 0x000000019f077824 */ /* 0x000fe200078e02a3 */
[----:B------:R-:W-:Y:S01]  /*af30*/  LEA R6, P3, R162, R12, 0x1 ;  /* 0x0000000ca2067211 */ /* 0x000fe200078608ff */
[----:B------:R-:W-:-:S03]  /*af40*/  IMAD.X R9, R165, 0x1, R5, P1 ;  /* 0x00000001a5097824 */ /* 0x000fc600008e0605 */
[----:B------:R-:W-:Y:S01]  /*af50*/  LEA.HI.X R7, R162, R13, R7, 0x1, P3 ;  /* 0x0000000da2077211 */ /* 0x000fe200018f0c07 */
[----:B--2---:R-:W-:-:S05]  /*af60*/  HADD2.F32 R3, -RZ, R23.H0_H0 ;  /* 0x20000017ff037230 */ /* 0x004fca0000004100 */
[----:B------:R-:W-:-:S04]  /*af70*/  FMUL R3, R3, R16 ;  /* 0x0000001003037220 */ /* 0x000fc80000400000 */
[----:B------:R-:W-:-:S05]  /*af80*/  FFMA R3, R24, R2, R3 ;  /* 0x0000000218037223 */ /* 0x000fca0000000003 */
[----:B------:R-:W-:-:S05]  /*af90*/  F2FP.F16.F32.PACK_AB R3, RZ, R3 ;  /* 0x00000003ff03723e */ /* 0x000fca00000000ff */
[----:B------:R0:W-:Y:S01]  /*afa0*/  @P4 STG.E.U16 desc[UR36][R8.64], R3 ;  /* 0x0000000308004986 */ /* 0x0001e2000c101524 */
[----:B------:R-:W-:Y:S05]  /*afb0*/  @!P2 BRA `(.L_x_289) ;  /* 0x000000000004a947 */ /* 0x000fea0003800000 */
[----:B------:R1:W5:Y:S02]  /*afc0*/  LDG.E.LTC128B.U16 R23, desc[UR36][R6.64+0x2] ;  /* 0x0000022406177981 */ /* 0x000364000c1e1520 */
.L_x_289:
[----:B------:R-:W-:Y:S05]  /*afd0*/  BSYNC B1 ;  /* 0x0000000000017941 */ /* 0x000fea0003800000 */
.L_x_288:
[----:B0----5:R-:W-:Y:S01]  /*afe0*/  HADD2.F32 R3, -RZ, R23.H0_H0 ;  /* 0x20000017ff037230 */ /* 0x021fe20000004100 */
[----:B------:R-:W-:Y:S01]  /*aff0*/  ISETP.GT.AND P1, PT, R153, 0x88, PT ;  /* 0x000000889900780c */ /* 0x000fe20003f24270 */
[----:B------:R-:W-:Y:S01]  /*b000*/  IMAD.WIDE.U32 R14, R169, R14, R156 ;  /* 0x0000000ea90e7225 */ /* 0x000fe200078e009c */
[----:B------:R-:W-:Y:S03]  /*b010*/  BSSY B1, `(.L_x_290) ;  /* 0x0000010000017945 */ /* 0x000fe60003800000 */
[----:B------:R-:W-:Y:S01]  /*b020*/  FMUL R10, R3, R16 ;  /* 0x00000010030a7220 */ /* 0x000fe20000400000 */
[----:B------:R-:W-:Y:S02]  /*b030*/  ISETP.GT.AND P3, PT, R0, RZ, P1 ;  /* 0x000000ff0000720c */ /* 0x000fe40000f64270 */
[----:B------:R-:W-:Y:S01]  /*b040*/  IADD3 R154, P4, R154, R14, RZ ;  /* 0x0000000e9a9a7210 */ /* 0x000fe20007f9e0ff */
[----:B------:R-:W-:Y:S01]  /*b050*/  FFMA R10, R25, R2, R10 ;  /* 0x00000002190a7223 */ /* 0x000fe2000000000a */
[----:B------:R-:W-:-:S02]  /*b060*/  IADD3 R167, R167, R15, RZ ;  /* 0x0000000fa7a77210 */ /* 0x000fc40007ffe0ff */
[----:B------:R-:W-:Y:S02]  /*b070*/  IADD3 R14, P5, R18, R14, RZ ;  /* 0x0000000e120e7210 */ /* 0x000fe40007fbe0ff */
[----:B------:R-:W-:Y:S01]  /*b080*/  F2FP.F16.F32.PACK_AB R3, RZ, R10 ;  /* 0x0000000aff03723e */ /* 0x000fe200000000ff */
[--C-:B------:R-:W-:Y:S01]  /*b090*/  IMAD.X R20, R167, 0x1, R21.reuse, P4 ;  /* 0x00000001a7147824 */ /* 0x100fe200020e0615 */
[C---:B------:R-:W-:Y:S02]  /*b0a0*/  LEA R10, P4, R154.reuse, R12, 0x1 ;  /* 0x0000000c9a0a7211 */ /* 0x040fe400078808ff */
[----:B------:R-:W-:Y:S02]  /*b0b0*/  PRMT R21, R3, 0x7610, R21 ;  /* 0x0000761003157816 */ /* 0x000fe40000000015 */
[----:B------:R-:W-:Y:S02]  /*b0c0*/  LEA.HI.X R11, R154, R13, R20, 0x1, P4 ;  /* 0x0000000d9a0b7211 */ /* 0x000fe400020f0c14 */
[----:B------:R-:W-:Y:S01]  /*b0d0*/  PRMT R3, R23, 0x7610, R3 ;  /* 0x0000761017037816 */ /* 0x000fe20000000003 */
[----:B------:R0:W-:Y:S01]  /*b0e0*/  @P2 STG.E.U16 desc[UR36][R8.64+0x2], R21 ;  /* 0x0000021508002986 */ /* 0x0001e2000c101524 */
[----:B------:R-:W-:Y:S05]  /*b0f0*/  @!P3 BRA `(.L_x_291) ;  /* 0x000000000004b947 */ /* 0x000fea0003800000 */
[----:B------:R2:W5:Y:S02]  /*b100*/  LDG.E.LTC128B.U16 R3, desc[UR36][R10.64] ;  /* 0x000000240a037981 */ /* 0x000564000c1e1520 */
.L_x_291:
[----:B------:R-:W-:Y:S05]  /*b110*/  BSYNC B1 ;  /* 0x0000000000017941 */ /* 0x000fea0003800000 */
.L_x_290:
[----:B--2--5:R-:W-:Y:S01]  /*b120*/  HADD2.F32 R11, -RZ, R3.H0_H0 ;  /* 0x20000003ff0b7230 */ /* 0x024fe20000004100 */
[----:B------:R-:W-:Y:S01]  /*b130*/  IADD3 R10, P2, R8, R160, RZ ;  /* 0x000000a0080a7210 */ /* 0x000fe20007f5e0ff */
[----:B------:R-:W-:Y:S01]  /*b140*/  IMAD.X R15, R19, 0x1, R167, P5 ;  /* 0x00000001130f7824 */ /* 0x000fe200028e06a7 */
[----:B------:R-:W-:Y:S01]  /*b150*/  ISETP.GT.AND P5, PT, R0, 0x1, P1 ;  /* 0x000000010000780c */ /* 0x000fe20000fa4270 */
[----:B------:R-:W-:Y:S01]  /*b160*/  BSSY B1, `(.L_x_292) ;  /* 0x000000c000017945 */ /* 0x000fe20003800000 */
[----:B------:R-:W-:Y:S01]  /*b170*/  FMUL R11, R11, R16 ;  /* 0x000000100b0b7220 */ /* 0x000fe20000400000 */
[----:B------:R-:W-:-:S04]  /*b180*/  IMAD.WIDE.U32 R22, R22, UR43, R14 ;  /* 0x0000002b16167c25 */ /* 0x000fc8000f8e000e */
[----:B------:R-:W-:Y:S01]  /*b190*/  FFMA R11, R26, R2, R11 ;  /* 0x000000021a0b7223 */ /* 0x000fe2000000000b */
[----:B------:R-:W-:Y:S01]  /*b1a0*/  IMAD.IADD R159, R159, 0x1, R23 ;  /* 0x000000019f9f7824 */ /* 0x000fe200078e0217 */
[----:B------:R-:W-:-:S03]  /*b1b0*/  LEA R12, P4, R22, R12, 0x1 ;  /* 0x0000000c160c7211 */ /* 0x000fc600078808ff */
[----:B------:R-:W-:Y:S01]  /*b1c0*/  F2FP.F16.F32.PACK_AB R14, RZ, R11 ;  /* 0x0000000bff0e723e */ /* 0x000fe200000000ff */
[----:B------:R-:W-:Y:S01]  /*b1d0*/  IMAD.X R11, R9, 0x1, R158, P2 ;  /* 0x00000001090b7824 */ /* 0x000fe200010e069e */
[----:B------:R-:W-:-:S04]  /*b1e0*/  LEA.HI.X R13, R22, R13, R159, 0x1, P4 ;  /* 0x0000000d160d7211 */ /* 0x000fc800020f0c9f */
[----:B------:R2:W-:Y:S01]  /*b1f0*/  @P3 STG.E.U16 desc[UR36][R10.64], R14 ;  /* 0x0000000e0a003986 */ /* 0x0005e2000c101524 */
[----:B------:R-:W-:Y:S05]  /*b200*/  @!P5 BRA `(.L_x_293) ;  /* 0x000000000004d947 */ /* 0x000fea0003800000 */
[----:B------:R3:W5:Y:S02]  /*b210*/  LDG.E.LTC128B.U16 R3, desc[UR36][R12.64+0x2] ;  /* 0x000002240c037981 */ /* 0x000764000c1e1520 */
.L_x_293:
[----:B------:R-:W-:Y:S05]  /*b220*/  BSYNC B1 ;  /* 0x0000000000017941 */ /* 0x000fea0003800000 */
.L_x_292:
[----:B-----5:R-:W-:Y:S01]  /*b230*/  HADD2.F32 R15, -RZ, R3.H0_H0 ;  /* 0x20000003ff0f7230 */ /* 0x020fe20000004100 */
[----:B------:R-:W-:Y:S01]  /*b240*/  ISETP.GT.AND P2, PT, R0, 0x8, P0 ;  /* 0x000000080000780c */ /* 0x000fe20000744270 */
[----:B------:R-:W-:Y:S03]  /*b250*/  BSSY B1, `(.L_x_294) ;  /* 0x0000007000017945 */ /* 0x000fe60003800000 */
[----:B--2---:R-:W-:-:S04]  /*b260*/  FMUL R14, R15, R16 ;  /* 0x000000100f0e7220 */ /* 0x004fc80000400000 */
[----:B------:R-:W-:-:S05]  /*b270*/  FFMA R14, R27, R2, R14 ;  /* 0x000000021b0e7223 */ /* 0x000fca000000000e */
[----:B------:R-:W-:-:S05]  /*b280*/  F2FP.F16.F32.PACK_AB R14, RZ, R14 ;  /* 0x0000000eff0e723e */ /* 0x000fca00000000ff */
[----:B------:R2:W-:Y:S01]  /*b290*/  @P5 STG.E.U16 desc[UR36][R10.64+0x2], R14 ;  /* 0x0000020e0a005986 */ /* 0x0005e2000c101524 */
[----:B------:R-:W-:Y:S05]  /*b2a0*/  @!P2 BRA `(.L_x_295) ;  /* 0x000000000004a947 */ /* 0x000fea0003800000 */
[----:B------:R4:W5:Y:S02]  /*b2b0*/  LDG.E.LTC128B.U16 R3, desc[UR36][R6.64+0x10] ;  /* 0x0000102406037981 */ /* 0x000964000c1e1520 */
.L_x_295:
[----:B------:R-:W-:Y:S05]  /*b2c0*/  BSYNC B1 ;  /* 0x0000000000017941 */ /* 0x000fea0003800000 */
.L_x_294:
[----:B--2--5:R-:W-:Y:S01]  /*b2d0*/  HADD2.F32 R11, -RZ, R3.H0_H0 ;  /* 0x20000003ff0b7230 */ /* 0x024fe20000004100 */
[----:B------:R-:W-:Y:S01]  /*b2e0*/  ISETP.GT.AND P3, PT, R0, 0x9, P0 ;  /* 0x000000090000780c */ /* 0x000fe20000764270 */
[----:B------:R-:W-:Y:S03]  /*b2f0*/  BSSY B1, `(.L_x_296) ;  /* 0x0000007000017945 */ /* 0x000fe60003800000 */
[----:B------:R-:W-:-:S04]  /*b300*/  FMUL R11, R11, R16 ;  /* 0x000000100b0b7220 */ /* 0x000fc80000400000 */
[----:B------:R-:W-:-:S05]  /*b310*/  FFMA R11, R28, R2, R11 ;  /* 0x000000021c0b7223 */ /* 0x000fca000000000b */
[----:B------:R-:W-:-:S05]  /*b320*/  F2FP.F16.F32.PACK_AB R11, RZ, R11 ;  /* 0x0000000bff0b723e */ /* 0x000fca00000000ff */
[----:B------:R2:W-:Y:S01]  /*b330*/  @P2 STG.E.U16 desc[UR36][R8.64+0x10], R11 ;  /* 0x0000100b08002986 */ /* 0x0005e2000c101524 */
[----:B------:R-:W-:Y:S05]  /*b340*/  @!P3 BRA `(.L_x_297) ;  /* 0x000000000004b947 */ /* 0x000fea0003800000 */
[----:B------:R0:W5:Y:S02]  /*b350*/  LDG.E.LTC128B.U16 R3, desc[UR36][R6.64+0x12] ;  /* 0x0000122406037981 */ /* 0x000164000c1e1520 */
.L_x_297:
[----:B------:R-:W-:Y:S05]  /*b360*/  BSYNC B1 ;  /* 0x0000000000017941 */ /* 0x000fea0003800000 */
.L_x_296:
        /* <DEDUP_REMOVED lines=9> */
.L_x_299:
[----:B------:R-:W-:Y:S05]  /*b400*/  BSYNC B1 ;  /* 0x0000000000017941 */ /* 0x000fea0003800000 */
.L_x_298:
[----:B-----5:R-:W-:Y:S01]  /*b410*/  HADD2.F32 R11, -RZ, R3.H0_H0 ;  /* 0x20000003ff0b7230 */ /* 0x020fe20000004100 */
[----:B--2---:R-:W-:Y:S01]  /*b420*/  IADD3 R10, P3, R160, R8, RZ ;  /* 0x00000008a00a7210 */ /* 0x004fe20007f7e0ff */
[----:B------:R-:W-:Y:S01]  /*b430*/  BSSY B1, `(.L_x_300) ;  /* 0x0000009000017945 */ /* 0x000fe20003800000 */
[----:B------:R-:W-:Y:S02]  /*b440*/  ISETP.GT.AND P2, PT, R0, 0x9, P1 ;  /* 0x000000090000780c */ /* 0x000fe40000f44270 */
[----:B------:R-:W-:-:S04]  /*b450*/  FMUL R11, R11, R16 ;  /* 0x000000100b0b7220 */ /* 0x000fc80000400000 */
[----:B------:R-:W-:-:S05]  /*b460*/  FFMA R11, R30, R2, R11 ;  /* 0x000000021e0b7223 */ /* 0x000fca000000000b */
[----:B------:R-:W-:Y:S01]  /*b470*/  F2FP.F16.F32.PACK_AB R14, RZ, R11 ;  /* 0x0000000bff0e723e */ /* 0x000fe200000000ff */
[----:B------:R-:W-:-:S05]  /*b480*/  IMAD.X R11, R158, 0x1, R9, P3 ;  /* 0x000000019e0b7824 */ /* 0x000fca00018e0609 */
[----:B------:R2:W-:Y:S01]  /*b490*/  @P4 STG.E.U16 desc[UR36][R10.64+0x10], R14 ;  /* 0x0000100e0a004986 */ /* 0x0005e2000c101524 */
[----:B------:R-:W-:Y:S05]  /*b4a0*/  @!P2 BRA `(.L_x_301) ;  /* 0x000000000004a947 */ /* 0x000fea0003800000 */
[----:B------:R0:W5:Y:S02]  /*b4b0*/  LDG.E.LTC128B.U16 R3, desc[UR36][R12.64+0x12] ;  /* 0x000012240c037981 */ /* 0x000164000c1e1520 */
.L_x_301:
[----:B------:R-:W-:Y:S05]  /*b4c0*/  BSYNC B1 ;  /* 0x0000000000017941 */ /* 0x000fea0003800000 */
.L_x_300:
[----:B--2--5:R-:W-:Y:S01]  /*b4d0*/  HADD2.F32 R11, -RZ, R3.H0_H0 ;  /* 0x20000003ff0b7230 */ /* 0x024fe20000004100 */
[----:B------:R-:W-:Y:S01]  /*b4e0*/  IADD3 R160, P3, P4, R160, R4, R161 ;  /* 0x00000004a0a07210 */ /* 0x000fe20007c7e0a1 */
[----:B------:R-:W-:Y:S01]  /*b4f0*/  BSSY B1, `(.L_x_302) ;  /* 0x0000009000017945 */ /* 0x000fe20003800000 */
[----:B------:R-:W-:Y:S02]  /*b500*/  ISETP.GT.AND P5, PT, R0, 0x10, P0 ;  /* 0x000000100000780c */ /* 0x000fe400007a4270 */
[----:B------:R-:W-:Y:S01]  /*b510*/  FMUL R10, R11, R16 ;  /* 0x000000100b0a7220 */ /* 0x000fe20000400000 */
[----:B------:R-:W-:-:S03]  /*b520*/  IADD3.X R161, R158, R5, R165, P3, P4 ;  /* 0x000000059ea17210 */ /* 0x000fc60001fe84a5 */
[----:B------:R-:W-:-:S05]  /*b530*/  FFMA R10, R31, R2, R10 ;  /* 0x000000021f0a7223 */ /* 0x000fca000000000a */
[----:B------:R-:W-:-:S05]  /*b540*/  F2FP.F16.F32.PACK_AB R10, RZ, R10 ;  /* 0x0000000aff0a723e */ /* 0x000fca00000000ff */
[----:B------:R2:W-:Y:S01]  /*b550*/  @P2 STG.E.U16 desc[UR36][R160.64+0x12], R10 ;  /* 0x0000120aa0002986 */ /* 0x0005e2000c101524 */
[----:B------:R-:W-:Y:S05]  /*b560*/  @!P5 BRA `(.L_x_303) ;  /* 0x000000000004d947 */ /* 0x000fea0003800000 */
[----:B------:R0:W5:Y:S02]  /*b570*/  LDG.E.LTC128B.U16 R3, desc[UR36][R6.64+0x20] ;  /* 0x0000202406037981 */ /* 0x000164000c1e1520 */
.L_x_303:
[----:B------:R-:W-:Y:S05]  /*b580*/  BSYNC B1 ;  /* 0x0000000000017941 */ /* 0x000fea0003800000 */
.L_x_302:
[----:B-----5:R-:W-:Y:S01]  /*b590*/  HADD2.F32 R5, -RZ, R3.H0_H0 ;  /* 0x20000003ff057230 */ /* 0x020fe20000004100 */
        /* <DEDUP_REMOVED lines=8> */
.L_x_305:
[----:B------:R-:W-:Y:S05]  /*b620*/  BSYNC B1 ;  /* 0x0000000000017941 */ /* 0x000fea0003800000 */
.L_x_304:
[----:B0----5:R-:W-:Y:S01]  /*b630*/  HADD2.F32 R5, -RZ, R3.H0_H0 ;  /* 0x20000003ff057230 */ /* 0x021fe20000004100 */
        /* <DEDUP_REMOVED lines=8> */
.L_x_307:
[----:B------:R-:W-:Y:S05]  /*b6c0*/  BSYNC B1 ;  /* 0x0000000000017941 */ /* 0x000fea0003800000 */
.L_x_306:
[----:B-----5:R-:W-:Y:S01]  /*b6d0*/  HADD2.F32 R5, -RZ, R3.H0_H0 ;  /* 0x20000003ff057230 */ /* 0x020fe20000004100 */
[----:B0-----:R-:W-:Y:S01]  /*b6e0*/  @P3 MOV R4, R160 ;  /* 0x000000a000043202 */ /* 0x001fe20000000f00 */
[----:B------:R-:W-:Y:S01]  /*b6f0*/  BSSY B1, `(.L_x_308) ;  /* 0x000000a000017945 */ /* 0x000fe20003800000 */
[----:B------:R-:W-:Y:S02]  /*b700*/  ISETP.GT.AND P2, PT, R0, 0x11, P1 ;  /* 0x000000110000780c */ /* 0x000fe40000f44270 */
[----:B------:R-:W-:-:S04]  /*b710*/  FMUL R5, R5, R16 ;  /* 0x0000001005057220 */ /* 0x000fc80000400000 */
[----:B------:R-:W-:-:S05]  /*b720*/  FFMA R5, R34, R2, R5 ;  /* 0x0000000222057223 */ /* 0x000fca0000000005 */
[----:B------:R-:W-:-:S04]  /*b730*/  F2FP.F16.F32.PACK_AB R5, RZ, R5 ;  /* 0x00000005ff05723e */ /* 0x000fc800000000ff */
[----:B--2---:R-:W-:Y:S01]  /*b740*/  PRMT R10, R5, 0x7610, R10 ;  /* 0x00007610050a7816 */ /* 0x004fe2000000000a */
[----:B------:R-:W-:-:S05]  /*b750*/  @P3 IMAD.MOV.U32 R5, RZ, RZ, R161 ;  /* 0x000000ffff053224 */ /* 0x000fca00078e00a1 */
[----:B------:R0:W-:Y:S01]  /*b760*/  @P3 STG.E.U16 desc[UR36][R4.64+0x20], R10 ;  /* 0x0000200a04003986 */ /* 0x0001e2000c101524 */
[----:B------:R-:W-:Y:S05]  /*b770*/  @!P2 BRA `(.L_x_309) ;  /* 0x000000000004a947 */ /* 0x000fea0003800000 */
[----:B------:R2:W5:Y:S02]  /*b780*/  LDG.E.LTC128B.U16 R3, desc[UR36][R12.64+0x22] ;  /* 0x000022240c037981 */ /* 0x000564000c1e1520 */
.L_x_309:
[----:B------:R-:W-:Y:S05]  /*b790*/  BSYNC B1 ;  /* 0x0000000000017941 */ /* 0x000fea0003800000 */
.L_x_308:
[----:B0----5:R-:W-:Y:S01]  /*b7a0*/  HADD2.F32 R5, -RZ, R3.H0_H0 ;  /* 0x20000003ff057230 */ /* 0x021fe20000004100 */
[----:B------:R-:W-:Y:S01]  /*b7b0*/  ISETP.GT.AND P3, PT, R0, 0x18, P0 ;  /* 0x000000180000780c */ /* 0x000fe20000764270 */
[----:B------:R-:W-:Y:S03]  /*b7c0*/  BSSY B1, `(.L_x_310) ;  /* 0x000000a000017945 */ /* 0x000fe60003800000 */
[----:B------:R-:W-:Y:S01]  /*b7d0*/  FMUL R4, R5, R16 ;  /* 0x0000001005047220 */ /* 0x000fe20000400000 */
[----:B------:R-:W-:-:S03]  /*b7e0*/  @P2 IMAD.MOV.U32 R5, RZ, RZ, R161 ;  /* 0x000000ffff052224 */ /* 0x000fc600078e00a1 */
[----:B------:R-:W-:-:S05]  /*b7f0*/  FFMA R4, R35, R2, R4 ;  /* 0x0000000223047223 */ /* 0x000fca0000000004 */
[----:B------:R-:W-:-:S04]  /*b800*/  F2FP.F16.F32.PACK_AB R4, RZ, R4 ;  /* 0x00000004ff04723e */ /* 0x000fc800000000ff */
[----:B------:R-:W-:Y:S01]  /*b810*/  PRMT R10, R4, 0x7610, R10 ;  /* 0x00007610040a7816 */ /* 0x000fe2000000000a */
[----:B------:R-:W-:-:S05]  /*b820*/  @P2 IMAD.MOV.U32 R4, RZ, RZ, R160 ;  /* 0x000000ffff042224 */ /* 0x000fca00078e00a0 */
[----:B------:R0:W-:Y:S01]  /*b830*/  @P2 STG.E.U16 desc[UR36][R4.64+0x22], R10 ;  /* 0x0000220a04002986 */ /* 0x0001e2000c101524 */
[----:B------:R-:W-:Y:S05]  /*b840*/  @!P3 BRA `(.L_x_311) ;  /* 0x000000000004b947 */ /* 0x000fea0003800000 */
[----:B------:R0:W5:Y:S02]  /*b850*/  LDG.E.LTC128B.U16 R3, desc[UR36][R6.64+0x30] ;  /* 0x0000302406037981 */ /* 0x000164000c1e1520 */
.L_x_311:
[----:B------:R-:W-:Y:S05]  /*b860*/  BSYNC B1 ;  /* 0x0000000000017941 */ /* 0x000fea0003800000 */
.L_x_310:
        /* <DEDUP_REMOVED lines=9> */
.L_x_313:
[----:B------:R-:W-:Y:S05]  /*b900*/  BSYNC B1 ;  /* 0x0000000000017941 */ /* 0x000fea0003800000 */
.L_x_312:
        /* <DEDUP_REMOVED lines=9> */
.L_x_315:
[----:B------:R-:W-:Y:S05]  /*b9a0*/  BSYNC B1 ;  /* 0x0000000000017941 */ /* 0x000fea0003800000 */
.L_x_314:
[----:B-----5:R-:W-:Y:S01]  /*b9b0*/  HADD2.F32 R5, -RZ, R3.H0_H0 ;  /* 0x20000003ff057230 */ /* 0x020fe20000004100 */
[----:B------:R-:W-:Y:S01]  /*b9c0*/  ISETP.GT.AND P2, PT, R0, 0x19, P1 ;  /* 0x000000190000780c */ /* 0x000fe20000f44270 */
[----:B0-----:R-:W-:Y:S01]  /*b9d0*/  @P3 IMAD.MOV.U32 R4, RZ, RZ, R160 ;  /* 0x000000ffff043224 */ /* 0x001fe200078e00a0 */
[----:B------:R-:W-:Y:S02]  /*b9e0*/  BSSY B1, `(.L_x_316) ;  /* 0x0000009000017945 */ /* 0x000fe40003800000 */
[----:B------:R-:W-:-:S04]  /*b9f0*/  FMUL R5, R5, R16 ;  /* 0x0000001005057220 */ /* 0x000fc80000400000 */
[----:B------:R-:W-:-:S05]  /*ba00*/  FFMA R5, R38, R2, R5 ;  /* 0x0000000226057223 */ /* 0x000fca0000000005 */
[----:B------:R-:W-:-:S04]  /*ba10*/  F2FP.F16.F32.PACK_AB R5, RZ, R5 ;  /* 0x00000005ff05723e */ /* 0x000fc800000000ff */
[----:B------:R-:W-:Y:S01]  /*ba20*/  PRMT R10, R5, 0x7610, R10 ;  /* 0x00007610050a7816 */ /* 0x000fe2000000000a */
[----:B------:R-:W-:-:S05]  /*ba30*/  @P3 IMAD.MOV.U32 R5, RZ, RZ, R161 ;  /* 0x000000ffff053224 */ /* 0x000fca00078e00a1 */
[----:B------:R0:W-:Y:S01]  /*ba40*/  @P3 STG.E.U16 desc[UR36][R4.64+0x30], R10 ;  /* 0x0000300a04003986 */ /* 0x0001e2000c101524 */
[----:B------:R-:W-:Y:S05]  /*ba50*/  @!P2 BRA `(.L_x_317) ;  /* 0x000000000004a947 */ /* 0x000fea0003800000 */
[----:B------:R0:W5:Y:S02]  /*ba60*/  LDG.E.LTC128B.U16 R3, desc[UR36][R12.64+0x32] ;  /* 0x000032240c037981 */ /* 0x000164000c1e1520 */
.L_x_317:
[----:B------:R-:W-:Y:S05]  /*ba70*/  BSYNC B1 ;  /* 0x0000000000017941 */ /* 0x000fea0003800000 */
.L_x_316:
[----:B0----5:R-:W-:Y:S01]  /*ba80*/  HADD2.F32 R5, -RZ, R3.H0_H0 ;  /* 0x20000003ff057230 */ /* 0x021fe20000004100 */
[----:B------:R-:W-:Y:S01]  /*ba90*/  ISETP.GT.AND P3, PT, R0, 0x20, P0 ;  /* 0x000000200000780c */ /* 0x000fe20000764270 */
[----:B------:R-:W-:Y:S03]  /*baa0*/  BSSY B1, `(.L_x_318) ;  /* 0x000000a000017945 */ /* 0x000fe60003800000 */
[----:B------:R-:W-:Y:S01]  /*bab0*/  FMUL R4, R5, R16 ;  /* 0x0000001005047220 */ /* 0x000fe20000400000 */
[----:B------:R-:W-:-:S03]  /*bac0*/  @P2 IMAD.MOV.U32 R5, RZ, RZ, R161 ;  /* 0x000000ffff052224 */ /* 0x000fc600078e00a1 */
[----:B------:R-:W-:-:S05]  /*bad0*/  FFMA R4, R39, R2, R4 ;  /* 0x0000000227047223 */ /* 0x000fca0000000004 */
[----:B------:R-:W-:-:S04]  /*bae0*/  F2FP.F16.F32.PACK_AB R4, RZ, R4 ;  /* 0x00000004ff04723e */ /* 0x000fc800000000ff */
[----:B------:R-:W-:Y:S02]  /*baf0*/  PRMT R10, R4, 0x7610, R10 ;  /* 0x00007610040a7816 */ /* 0x000fe4000000000a */
[----:B------:R-:W-:-:S05]  /*bb00*/  @P2 MOV R4, R160 ;  /* 0x000000a000042202 */ /* 0x000fca0000000f00 */
[----:B------:R0:W-:Y:S01]  /*bb10*/  @P2 STG.E.U16 desc[UR36][R4.64+0x32], R10 ;  /* 0x0000320a04002986 */ /* 0x0001e2000c101524 */
[----:B------:R-:W-:Y:S05]  /*bb20*/  @!P3 BRA `(.L_x_319) ;  /* 0x000000000004b947 */ /* 0x000fea0003800000 */
[----:B------:R0:W5:Y:S02]  /*bb30*/  LDG.E.LTC128B.U16 R3, desc[UR36][R6.64+0x40] ;  /* 0x0000402406037981 */ /* 0x000164000c1e1520 */
.L_x_319:
[----:B------:R-:W-:Y:S05]  /*bb40*/  BSYNC B1 ;  /* 0x0000000000017941 */ /* 0x000fea0003800000 */
.L_x_318:
        /* <DEDUP_REMOVED lines=9> */
.L_x_321:
[----:B------:R-:W-:Y:S05]  /*bbe0*/  BSYNC B1 ;  /* 0x0000000000017941 */ /* 0x000fea0003800000 */
.L_x_320:
        /* <DEDUP_REMOVED lines=9> */
.L_x_323:
[----:B------:R-:W-:Y:S05]  /*bc80*/  BSYNC B1 ;  /* 0x0000000000017941 */ /* 0x000fea0003800000 */
.L_x_322:
        /* <DEDUP_REMOVED lines=12> */
.L_x_325:
[----:B------:R-:W-:Y:S05]  /*bd50*/  BSYNC B1 ;  /* 0x0000000000017941 */ /* 0x000fea0003800000 */
.L_x_324:
        /* <DEDUP_REMOVED lines=12> */
.L_x_327:
[----:B------:R-:W-:Y:S05]  /*be20*/  BSYNC B1 ;  /* 0x0000000000017941 */ /* 0x000fea0003800000 */
.L_x_326:
        /* <DEDUP_REMOVED lines=9> */
.L_x_329:
[----:B------:R-:W-:Y:S05]  /*bec0*/  BSYNC B1 ;  /* 0x0000000000017941 */ /* 0x000fea0003800000 */
.L_x_328:
        /* <DEDUP_REMOVED lines=9> */
.L_x_331:
[----:B------:R-:W-:Y:S05]  /*bf60*/  BSYNC B1 ;  /* 0x0000000000017941 */ /* 0x000fea0003800000 */
.L_x_330:
[----:B-----5:R-:W-:Y:S01]  /*bf70*/  HADD2.F32 R5, -RZ, R3.H0_H0 ;  /* 0x20000003ff057230 */ /* 0x020fe20000004100 */
[----:B0-----:R-:W-:Y:S01]  /*bf80*/  @P3 MOV R4, R160 ;  /* 0x000000a000043202 */ /* 0x001fe20000000f00 */
[----:B------:R-:W-:Y:S01]  /*bf90*/  BSSY B1, `(.L_x_332) ;  /* 0x000000a000017945 */ /* 0x000fe20003800000 */
[----:B------:R-:W-:Y:S02]  /*bfa0*/  ISETP.GT.AND P2, PT, R0, 0x29, P1 ;  /* 0x000000290000780c */ /* 0x000fe40000f44270 */
        /* <DEDUP_REMOVED lines=8> */
.L_x_333:
[----:B------:R-:W-:Y:S05]  /*c030*/  BSYNC B1 ;  /* 0x0000000000017941 */ /* 0x000fea0003800000 */
.L_x_332:
        /* <DEDUP_REMOVED lines=12> */
.L_x_335:
[----:B------:R-:W-:Y:S05]  /*c100*/  BSYNC B1 ;  /* 0x0000000000017941 */ /* 0x000fea0003800000 */
.L_x_334:
        /* <DEDUP_REMOVED lines=9> */
.L_x_337:
[----:B------:R-:W-:Y:S05]  /*c1a0*/  BSYNC B1 ;  /* 0x0000000000017941 */ /* 0x000fea0003800000 */
.L_x_336:
        /* <DEDUP_REMOVED lines=9> */
.L_x_339:
[----:B------:R-:W-:Y:S05]  /*c240*/  BSYNC B1 ;  /* 0x0000000000017941 */ /* 0x000fea0003800000 */
.L_x_338:
        /* <DEDUP_REMOVED lines=12> */
.L_x_341:
[----:B------:R-:W-:Y:S05]  /*c310*/  BSYNC B1 ;  /* 0x0000000000017941 */ /* 0x000fea0003800000 */
.L_x_340:
        /* <DEDUP_REMOVED lines=12> */
.L_x_343:
[----:B------:R-:W-:Y:S05]  /*c3e0*/  BSYNC B1 ;  /* 0x0000000000017941 */ /* 0x000fea0003800000 */
.L_x_342:
        /* <DEDUP_REMOVED lines=9> */
.L_x_345:
[----:B------:R-:W-:Y:S05]  /*c480*/  BSYNC B1 ;  /* 0x0000000000017941 */ /* 0x000fea0003800000 */
.L_x_344:
        /* <DEDUP_REMOVED lines=9> */
.L_x_347:
[----:B------:R-:W-:Y:S05]  /*c520*/  BSYNC B1 ;  /* 0x0000000000017941 */ /* 0x000fea0003800000 */
.L_x_346:
        /* <DEDUP_REMOVED lines=12> */
.L_x_349:
[----:B------:R-:W-:Y:S05]  /*c5f0*/  BSYNC B1 ;  /* 0x0000000000017941 */ /* 0x000fea0003800000 */
.L_x_348:
        /* <DEDUP_REMOVED lines=12> */
.L_x_351:
[----:B------:R-:W-:Y:S05]  /*c6c0*/  BSYNC B1 ;  /* 0x0000000000017941 */ /* 0x000fea0003800000 */
.L_x_350:
        /* <DEDUP_REMOVED lines=9> */
.L_x_353:
[----:B------:R-:W-:Y:S05]  /*c760*/  BSYNC B1 ;  /* 0x0000000000017941 */ /* 0x000fea0003800000 */
.L_x_352:
        /* <DEDUP_REMOVED lines=9> */
.L_x_355:
[----:B------:R-:W-:Y:S05]  /*c800*/  BSYNC B1 ;  /* 0x0000000000017941 */ /* 0x000fea0003800000 */
.L_x_354:
        /* <DEDUP_REMOVED lines=12> */
.L_x_357:
[----:B------:R-:W-:Y:S05]  /*c8d0*/  BSYNC B1 ;  /* 0x0000000000017941 */ /* 0x000fea0003800000 */
.L_x_356:
        /* <DEDUP_REMOVED lines=12> */
.L_x_359:
[----:B------:R-:W-:Y:S05]  /*c9a0*/  BSYNC B1 ;  /* 0x0000000000017941 */ /* 0x000fea0003800000 */
.L_x_358:
        /* <DEDUP_REMOVED lines=9> */
.L_x_361:
[----:B------:R-:W-:Y:S05]  /*ca40*/  BSYNC B1 ;  /* 0x0000000000017941 */ /* 0x000fea0003800000 */
.L_x_360:
        /* <DEDUP_REMOVED lines=9> */
.L_x_363:
[----:B------:R-:W-:Y:S05]  /*cae0*/  BSYNC B1 ;  /* 0x0000000000017941 */ /* 0x000fea0003800000 */
.L_x_362:
        /* <DEDUP_REMOVED lines=12> */
.L_x_365:
[----:B------:R-:W-:Y:S05]  /*cbb0*/  BSYNC B1 ;  /* 0x0000000000017941 */ /* 0x000fea0003800000 */
.L_x_364:
        /* <DEDUP_REMOVED lines=12> */
.L_x_367:
[----:B------:R-:W-:Y:S05]  /*cc80*/  BSYNC B1 ;  /* 0x0000000000017941 */ /* 0x000fea0003800000 */
.L_x_366:
        /* <DEDUP_REMOVED lines=9> */
.L_x_369:
[----:B------:R-:W-:Y:S05]  /*cd20*/  BSYNC B1 ;  /* 0x0000000000017941 */ /* 0x000fea0003800000 */
.L_x_368:
        /* <DEDUP_REMOVED lines=9> */
.L_x_371:
[----:B------:R-:W-:Y:S05]  /*cdc0*/  BSYNC B1 ;  /* 0x0000000000017941 */ /* 0x000fea0003800000 */
.L_x_370:
        /* <DEDUP_REMOVED lines=12> */
.L_x_373:
[----:B------:R-:W-:Y:S05]  /*ce90*/  BSYNC B1 ;  /* 0x0000000000017941 */ /* 0x000fea0003800000 */
.L_x_372:
        /* <DEDUP_REMOVED lines=12> */
.L_x_375:
[----:B------:R-:W-:Y:S05]  /*cf60*/  BSYNC B1 ;  /* 0x0000000000017941 */ /* 0x000fea0003800000 */
.L_x_374:
        /* <DEDUP_REMOVED lines=9> */
.L_x_377:
[----:B------:R-:W-:Y:S05]  /*d000*/  BSYNC B1 ;  /* 0x0000000000017941 */ /* 0x000fea0003800000 */
.L_x_376:
        /* <DEDUP_REMOVED lines=9> */
.L_x_379:
[----:B------:R-:W-:Y:S05]  /*d0a0*/  BSYNC B1 ;  /* 0x0000000000017941 */ /* 0x000fea0003800000 */
.L_x_378:
        /* <DEDUP_REMOVED lines=12> */
.L_x_381:
[----:B------:R-:W-:Y:S05]  /*d170*/  BSYNC B1 ;  /* 0x0000000000017941 */ /* 0x000fea0003800000 */
.L_x_380:
        /* <DEDUP_REMOVED lines=12> */
.L_x_383:
[----:B------:R-:W-:Y:S05]  /*d240*/  BSYNC B1 ;  /* 0x0000000000017941 */ /* 0x000fea0003800000 */
.L_x_382:
        /* <DEDUP_REMOVED lines=9> */
.L_x_385:
[----:B------:R-:W-:Y:S05]  /*d2e0*/  BSYNC B1 ;  /* 0x0000000000017941 */ /* 0x000fea0003800000 */
.L_x_384:
        /* <DEDUP_REMOVED lines=9> */
.L_x_387:
[----:B------:R-:W-:Y:S05]  /*d380*/  BSYNC B1 ;  /* 0x0000000000017941 */ /* 0x000fea0003800000 */
.L_x_386:
        /* <DEDUP_REMOVED lines=12> */
.L_x_389:
[----:B------:R-:W-:Y:S05]  /*d450*/  BSYNC B1 ;  /* 0x0000000000017941 */ /* 0x000fea0003800000 */
.L_x_388:
        /* <DEDUP_REMOVED lines=12> */
.L_x_391:
[----:B------:R-:W-:Y:S05]  /*d520*/  BSYNC B1 ;  /* 0x0000000000017941 */ /* 0x000fea0003800000 */
.L_x_390:
        /* <DEDUP_REMOVED lines=9> */
.L_x_393:
[----:B------:R-:W-:Y:S05]  /*d5c0*/  BSYNC B1 ;  /* 0x0000000000017941 */ /* 0x000fea0003800000 */
.L_x_392:
        /* <DEDUP_REMOVED lines=9> */
.L_x_395:
[----:B------:R-:W-:Y:S05]  /*d660*/  BSYNC B1 ;  /* 0x0000000000017941 */ /* 0x000fea0003800000 */
.L_x_394:
        /* <DEDUP_REMOVED lines=12> */
.L_x_397:
[----:B------:R-:W-:Y:S05]  /*d730*/  BSYNC B1 ;  /* 0x0000000000017941 */ /* 0x000fea0003800000 */
.L_x_396:
        /* <DEDUP_REMOVED lines=12> */
.L_x_399:
[----:B------:R-:W-:Y:S05]  /*d800*/  BSYNC B1 ;  /* 0x0000000000017941 */ /* 0x000fea0003800000 */
.L_x_398:
        /* <DEDUP_REMOVED lines=9> */
.L_x_401:
[----:B------:R-:W-:Y:S05]  /*d8a0*/  BSYNC B1 ;  /* 0x0000000000017941 */ /* 0x000fea0003800000 */
.L_x_400:
        /* <DEDUP_REMOVED lines=9> */
.L_x_403:
[----:B------:R-:W-:Y:S05]  /*d940*/  BSYNC B1 ;  /* 0x0000000000017941 */ /* 0x000fea0003800000 */
.L_x_402:
        /* <DEDUP_REMOVED lines=12> */
.L_x_405:
[----:B------:R-:W-:Y:S05]  /*da10*/  BSYNC B1 ;  /* 0x0000000000017941 */ /* 0x000fea0003800000 */
.L_x_404:
        /* <DEDUP_REMOVED lines=12> */
.L_x_407:
[----:B------:R-:W-:Y:S05]  /*dae0*/  BSYNC B1 ;  /* 0x0000000000017941 */ /* 0x000fea0003800000 */
.L_x_406:
        /* <DEDUP_REMOVED lines=9> */
.L_x_409:
[----:B------:R-:W-:Y:S05]  /*db80*/  BSYNC B1 ;  /* 0x0000000000017941 */ /* 0x000fea0003800000 */
.L_x_408:
        /* <DEDUP_REMOVED lines=9> */
.L_x_411:
[----:B------:R-:W-:Y:S05]  /*dc20*/  BSYNC B1 ;  /* 0x0000000000017941 */ /* 0x000fea0003800000 */
.L_x_410:
        /* <DEDUP_REMOVED lines=12> */
.L_x_413:
[----:B------:R-:W-:Y:S05]  /*dcf0*/  BSYNC B1 ;  /* 0x0000000000017941 */ /* 0x000fea0003800000 */
.L_x_412:
        /* <DEDUP_REMOVED lines=12> */
.L_x_415:
[----:B------:R-:W-:Y:S05]  /*ddc0*/  BSYNC B1 ;  /* 0x0000000000017941 */ /* 0x000fea0003800000 */
.L_x_414:
        /* <DEDUP_REMOVED lines=9> */
.L_x_417:
[----:B------:R-:W-:Y:S05]  /*de60*/  BSYNC B1 ;  /* 0x0000000000017941 */ /* 0x000fea0003800000 */
.L_x_416:
        /* <DEDUP_REMOVED lines=9> */
.L_x_419:
[----:B------:R-:W-:Y:S05]  /*df00*/  BSYNC B1 ;  /* 0x0000000000017941 */ /* 0x000fea0003800000 */
.L_x_418:
        /* <DEDUP_REMOVED lines=12> */
.L_x_421:
[----:B------:R-:W-:Y:S05]  /*dfd0*/  BSYNC B1 ;  /* 0x0000000000017941 */ /* 0x000fea0003800000 */
.L_x_420:
        /* <DEDUP_REMOVED lines=12> */
.L_x_423:
[----:B------:R-:W-:Y:S05]  /*e0a0*/  BSYNC B1 ;  /* 0x0000000000017941 */ /* 0x000fea0003800000 */
.L_x_422:
        /* <DEDUP_REMOVED lines=9> */
.L_x_425:
[----:B------:R-:W-:Y:S05]  /*e140*/  BSYNC B1 ;  /* 0x0000000000017941 */ /* 0x000fea0003800000 */
.L_x_424:
        /* <DEDUP_REMOVED lines=9> */
.L_x_427:
[----:B------:R-:W-:Y:S05]  /*e1e0*/  BSYNC B1 ;  /* 0x0000000000017941 */ /* 0x000fea0003800000 */
.L_x_426:
        /* <DEDUP_REMOVED lines=12> */
.L_x_429:
[----:B------:R-:W-:Y:S05]  /*e2b0*/  BSYNC B1 ;  /* 0x0000000000017941 */ /* 0x000fea0003800000 */
.L_x_428:
        /* <DEDUP_REMOVED lines=12> */
.L_x_431:
[----:B------:R-:W-:Y:S05]  /*e380*/  BSYNC B1 ;  /* 0x0000000000017941 */ /* 0x000fea0003800000 */
.L_x_430:
        /* <DEDUP_REMOVED lines=9> */
.L_x_433:
[----:B------:R-:W-:Y:S05]  /*e420*/  BSYNC B1 ;  /* 0x0000000000017941 */ /* 0x000fea0003800000 */
.L_x_432:
        /* <DEDUP_REMOVED lines=9> */
.L_x_435:
[----:B------:R-:W-:Y:S05]  /*e4c0*/  BSYNC B1 ;  /* 0x0000000000017941 */ /* 0x000fea0003800000 */
.L_x_434:
        /* <DEDUP_REMOVED lines=12> */
.L_x_437:
[----:B------:R-:W-:Y:S05]  /*e590*/  BSYNC B1 ;  /* 0x0000000000017941 */ /* 0x000fea0003800000 */
.L_x_436:
        /* <DEDUP_REMOVED lines=12> */
.L_x_439:
[----:B------:R-:W-:Y:S05]  /*e660*/  BSYNC B1 ;  /* 0x0000000000017941 */ /* 0x000fea0003800000 */
.L_x_438:
        /* <DEDUP_REMOVED lines=9> */
.L_x_441:
[----:B------:R-:W-:Y:S05]  /*e700*/  BSYNC B1 ;  /* 0x0000000000017941 */ /* 0x000fea0003800000 */
.L_x_440:
        /* <DEDUP_REMOVED lines=9> */
.L_x_443:
[----:B------:R-:W-:Y:S05]  /*e7a0*/  BSYNC B1 ;  /* 0x0000000000017941 */ /* 0x000fea0003800000 */
.L_x_442:
        /* <DEDUP_REMOVED lines=12> */
.L_x_445:
[----:B------:R-:W-:Y:S05]  /*e870*/  BSYNC B1 ;  /* 0x0000000000017941 */ /* 0x000fea0003800000 */
.L_x_444:
        /* <DEDUP_REMOVED lines=12> */
.L_x_447:
[----:B------:R-:W-:Y:S05]  /*e940*/  BSYNC B1 ;  /* 0x0000000000017941 */ /* 0x000fea0003800000 */
.L_x_446:
        /* <DEDUP_REMOVED lines=9> */
.L_x_449:
[----:B------:R-:W-:Y:S05]  /*e9e0*/  BSYNC B1 ;  /* 0x0000000000017941 */ /* 0x000fea0003800000 */
.L_x_448:
        /* <DEDUP_REMOVED lines=9> */
.L_x_451:
[----:B------:R-:W-:Y:S05]  /*ea80*/  BSYNC B1 ;  /* 0x0000000000017941 */ /* 0x000fea0003800000 */
.L_x_450:
        /* <DEDUP_REMOVED lines=12> */
.L_x_453:
[----:B------:R-:W-:Y:S05]  /*eb50*/  BSYNC B1 ;  /* 0x0000000000017941 */ /* 0x000fea0003800000 */
.L_x_452:
        /* <DEDUP_REMOVED lines=12> */
.L_x_455:
[----:B------:R-:W-:Y:S05]  /*ec20*/  BSYNC B1 ;  /* 0x0000000000017941 */ /* 0x000fea0003800000 */
.L_x_454:
        /* <DEDUP_REMOVED lines=9> */
.L_x_457:
[----:B------:R-:W-:Y:S05]  /*ecc0*/  BSYNC B1 ;  /* 0x0000000000017941 */ /* 0x000fea0003800000 */
.L_x_456:
        /* <DEDUP_REMOVED lines=9> */
.L_x_459:
[----:B------:R-:W-:Y:S05]  /*ed60*/  BSYNC B1 ;  /* 0x0000000000017941 */ /* 0x000fea0003800000 */
.L_x_458:
        /* <DEDUP_REMOVED lines=12> */
.L_x_461:
[----:B------:R-:W-:Y:S05]  /*ee30*/  BSYNC B1 ;  /* 0x0000000000017941 */ /* 0x000fea0003800000 */
.L_x_460:
        /* <DEDUP_REMOVED lines=12> */
.L_x_463:
[----:B------:R-:W-:Y:S05]  /*ef00*/  BSYNC B1 ;  /* 0x0000000000017941 */ /* 0x000fea0003800000 */
.L_x_462:
        /* <DEDUP_REMOVED lines=9> */
.L_x_465:
[----:B------:R-:W-:Y:S05]  /*efa0*/  BSYNC B1 ;  /* 0x0000000000017941 */ /* 0x000fea0003800000 */
.L_x_464:
        /* <DEDUP_REMOVED lines=9> */
.L_x_467:
[----:B------:R-:W-:Y:S05]  /*f040*/  BSYNC B1 ;  /* 0x0000000000017941 */ /* 0x000fea0003800000 */
.L_x_466:
        /* <DEDUP_REMOVED lines=12> */
.L_x_469:
[----:B------:R-:W-:Y:S05]  /*f110*/  BSYNC B1 ;  /* 0x0000000000017941 */ /* 0x000fea0003800000 */
.L_x_468:
        /* <DEDUP_REMOVED lines=12> */
.L_x_471:
[----:B------:R-:W-:Y:S05]  /*f1e0*/  BSYNC B1 ;  /* 0x0000000000017941 */ /* 0x000fea0003800000 */
.L_x_470:
        /* <DEDUP_REMOVED lines=9> */
.L_x_473:
[----:B------:R-:W-:Y:S05]  /*f280*/  BSYNC B1 ;  /* 0x0000000000017941 */ /* 0x000fea0003800000 */
.L_x_472:
        /* <DEDUP_REMOVED lines=9> */
.L_x_475:
[----:B------:R-:W-:Y:S05]  /*f320*/  BSYNC B1 ;  /* 0x0000000000017941 */ /* 0x000fea0003800000 */
.L_x_474:
        /* <DEDUP_REMOVED lines=12> */
.L_x_477:
[----:B------:R-:W-:Y:S05]  /*f3f0*/  BSYNC B1 ;  /* 0x0000000000017941 */ /* 0x000fea0003800000 */
.L_x_476:
        /* <DEDUP_REMOVED lines=12> */
.L_x_479:
[----:B------:R-:W-:Y:S05]  /*f4c0*/  BSYNC B1 ;  /* 0x0000000000017941 */ /* 0x000fea0003800000 */
.L_x_478:
        /* <DEDUP_REMOVED lines=9> */
.L_x_481:
[----:B------:R-:W-:Y:S05]  /*f560*/  BSYNC B1 ;  /* 0x0000000000017941 */ /* 0x000fea0003800000 */
.L_x_480:
        /* <DEDUP_REMOVED lines=9> */
.L_x_483:
[----:B------:R-:W-:Y:S05]  /*f600*/  BSYNC B1 ;  /* 0x0000000000017941 */ /* 0x000fea0003800000 */
.L_x_482:
        /* <DEDUP_REMOVED lines=12> */
.L_x_485:
[----:B------:R-:W-:Y:S05]  /*f6d0*/  BSYNC B1 ;  /* 0x0000000000017941 */ /* 0x000fea0003800000 */
.L_x_484:
        /* <DEDUP_REMOVED lines=12> */
.L_x_487:
[----:B------:R-:W-:Y:S05]  /*f7a0*/  BSYNC B1 ;  /* 0x0000000000017941 */ /* 0x000fea0003800000 */
.L_x_486:
        /* <DEDUP_REMOVED lines=9> */
.L_x_489:
[----:B------:R-:W-:Y:S05]  /*f840*/  BSYNC B1 ;  /* 0x0000000000017941 */ /* 0x000fea0003800000 */
.L_x_488:
        /* <DEDUP_REMOVED lines=9> */
.L_x_491:
[----:B------:R-:W-:Y:S05]  /*f8e0*/  BSYNC B1 ;  /* 0x0000000000017941 */ /* 0x000fea0003800000 */
.L_x_490:
        /* <DEDUP_REMOVED lines=12> */
.L_x_493:
[----:B------:R-:W-:Y:S05]  /*f9b0*/  BSYNC B1 ;  /* 0x0000000000017941 */ /* 0x000fea0003800000 */
.L_x_492:
        /* <DEDUP_REMOVED lines=12> */
.L_x_495:
[----:B------:R-:W-:Y:S05]  /*fa80*/  BSYNC B1 ;  /* 0x0000000000017941 */ /* 0x000fea0003800000 */
.L_x_494:
        /* <DEDUP_REMOVED lines=9> */
.L_x_497:
[----:B------:R-:W-:Y:S05]  /*fb20*/  BSYNC B1 ;  /* 0x0000000000017941 */ /* 0x000fea0003800000 */
.L_x_496:
        /* <DEDUP_REMOVED lines=9> */
.L_x_499:
[----:B------:R-:W-:Y:S05]  /*fbc0*/  BSYNC B1 ;  /* 0x0000000000017941 */ /* 0x000fea0003800000 */
.L_x_498:
        /* <DEDUP_REMOVED lines=12> */
.L_x_501:
[----:B------:R-:W-:Y:S05]  /*fc90*/  BSYNC B1 ;  /* 0x0000000000017941 */ /* 0x000fea0003800000 */
.L_x_500:
        /* <DEDUP_REMOVED lines=12> */
.L_x_503:
[----:B------:R-:W-:Y:S05]  /*fd60*/  BSYNC B1 ;  /* 0x0000000000017941 */ /* 0x000fea0003800000 */
.L_x_502:
        /* <DEDUP_REMOVED lines=9> */
.L_x_505:
[----:B------:R-:W-:Y:S05]  /*fe00*/  BSYNC B1 ;  /* 0x0000000000017941 */ /* 0x000fea0003800000 */
.L_x_504:
        /* <DEDUP_REMOVED lines=9> */
.L_x_507:
[----:B------:R-:W-:Y:S05]  /*fea0*/  BSYNC B1 ;  /* 0x0000000000017941 */ /* 0x000fea0003800000 */
.L_x_506:
        /* <DEDUP_REMOVED lines=12> */
.L_x_509:
[----:B------:R-:W-:Y:S05]  /*ff70*/  BSYNC B1 ;  /* 0x0000000000017941 */ /* 0x000fea0003800000 */
.L_x_508:
        /* <DEDUP_REMOVED lines=12> */
.L_x_511:
[----:B------:R-:W-:Y:S05]  /*10040*/  BSYNC B1 ;  /* 0x0000000000017941 */ /* 0x000fea0003800000 */
.L_x_510:
        /* <DEDUP_REMOVED lines=9> */
.L_x_513:
[----:B------:R-:W-:Y:S05]  /*100e0*/  BSYNC B1 ;  /* 0x0000000000017941 */ /* 0x000fea0003800000 */
.L_x_512:
        /* <DEDUP_REMOVED lines=9> */
.L_x_515:
[----:B------:R-:W-:Y:S05]  /*10180*/  BSYNC B1 ;  /* 0x0000000000017941 */ /* 0x000fea0003800000 */
.L_x_514:
        /* <DEDUP_REMOVED lines=12> */
.L_x_517:
[----:B------:R-:W-:Y:S05]  /*10250*/  BSYNC B1 ;  /* 0x0000000000017941 */ /* 0x000fea0003800000 */
.L_x_516:
        /* <DEDUP_REMOVED lines=12> */
.L_x_519:
[----:B------:R-:W-:Y:S05]  /*10320*/  BSYNC B1 ;  /* 0x0000000000017941 */ /* 0x000fea0003800000 */
.L_x_518:
        /* <DEDUP_REMOVED lines=9> */
.L_x_521:
[----:B------:R-:W-:Y:S05]  /*103c0*/  BSYNC B1 ;  /* 0x0000000000017941 */ /* 0x000fea0003800000 */
.L_x_520:
        /* <DEDUP_REMOVED lines=9> */
.L_x_523:
[----:B------:R-:W-:Y:S05]  /*10460*/  BSYNC B1 ;  /* 0x0000000000017941 */ /* 0x000fea0003800000 */
.L_x_522:
        /* <DEDUP_REMOVED lines=12> */
.L_x_525:
[----:B------:R-:W-:Y:S05]  /*10530*/  BSYNC B1 ;  /* 0x0000000000017941 */ /* 0x000fea0003800000 */
.L_x_524:
        /* <DEDUP_REMOVED lines=12> */
.L_x_527:
[----:B------:R-:W-:Y:S05]  /*10600*/  BSYNC B1 ;  /* 0x0000000000017941 */ /* 0x000fea0003800000 */
.L_x_526:
        /* <DEDUP_REMOVED lines=9> */
.L_x_529:
[----:B------:R-:W-:Y:S05]  /*106a0*/  BSYNC B1 ;  /* 0x0000000000017941 */ /* 0x000fea0003800000 */
.L_x_528:
        /* <DEDUP_REMOVED lines=9> */
.L_x_531:
[----:B------:R-:W-:Y:S05]  /*10740*/  BSYNC B1 ;  /* 0x0000000000017941 */ /* 0x000fea0003800000 */
.L_x_530:
        /* <DEDUP_REMOVED lines=12> */
.L_x_533:
[----:B------:R-:W-:Y:S05]  /*10810*/  BSYNC B1 ;  /* 0x0000000000017941 */ /* 0x000fea0003800000 */
.L_x_532:
        /* <DEDUP_REMOVED lines=12> */
.L_x_535:
[----:B------:R-:W-:Y:S05]  /*108e0*/  BSYNC B1 ;  /* 0x0000000000017941 */ /* 0x000fea0003800000 */
.L_x_534:
        /* <DEDUP_REMOVED lines=9> */
.L_x_537:
[----:B------:R-:W-:Y:S05]  /*10980*/  BSYNC B1 ;  /* 0x0000000000017941 */ /* 0x000fea0003800000 */
.L_x_536:
        /* <DEDUP_REMOVED lines=9> */
.L_x_539:
[----:B------:R-:W-:Y:S05]  /*10a20*/  BSYNC B1 ;  /* 0x0000000000017941 */ /* 0x000fea0003800000 */
.L_x_538:
[----:B-----5:R-:W-:Y:S01]  /*10a30*/  HADD2.F32 R5, -RZ, R3.H0_H0 ;  /* 0x20000003ff057230 */ /* 0x020fe20000004100 */
[----:B------:R-:W-:Y:S01]  /*10a40*/  ISETP.GT.AND P1, PT, R0, 0xf9, P1 ;  /* 0x000000f90000780c */ /* 0x000fe20000f24270 */
[----:B0-----:R-:W-:Y:S01]  /*10a50*/  @P2 IMAD.MOV.U32 R4, RZ, RZ, R160 ;  /* 0x000000ffff042224 */ /* 0x001fe200078e00a0 */
[----:B------:R-:W-:Y:S02]  /*10a60*/  BSSY B1, `(.L_x_540) ;  /* 0x0000009000017945 */ /* 0x000fe40003800000 */
[----:B------:R-:W-:-:S04]  /*10a70*/  FMUL R5, R5, R16 ;  /* 0x0000001005057220 */ /* 0x000fc80000400000 */
[----:B------:R-:W-:-:S05]  /*10a80*/  FFMA R5, R150, R2, R5 ;  /* 0x0000000296057223 */ /* 0x000fca0000000005 */
[----:B------:R-:W-:-:S04]  /*10a90*/  F2FP.F16.F32.PACK_AB R5, RZ, R5 ;  /* 0x00000005ff05723e */ /* 0x000fc800000000ff */
[----:B-1--4-:R-:W-:Y:S01]  /*10aa0*/  PRMT R6, R5, 0x7610, R6 ;  /* 0x0000761005067816 */ /* 0x012fe20000000006 */
[----:B------:R-:W-:-:S05]  /*10ab0*/  @P2 IMAD.MOV.U32 R5, RZ, RZ, R161 ;  /* 0x000000ffff052224 */ /* 0x000fca00078e00a1 */
[----:B------:R0:W-:Y:S01]  /*10ac0*/  @P2 STG.E.U16 desc[UR36][R4.64+0x1f0], R6 ;  /* 0x0001f00604002986 */ /* 0x0001e2000c101524 */
[----:B------:R-:W-:Y:S05]  /*10ad0*/  @!P1 BRA `(.L_x_541) ;  /* 0x0000000000049947 */ /* 0x000fea0003800000 */
[----:B------:R1:W5:Y:S02]  /*10ae0*/  LDG.E.LTC128B.U16 R3, desc[UR36][R12.64+0x1f2] ;  /* 0x0001f2240c037981 */ /* 0x000364000c1e1520 */
.L_x_541:
[----:B------:R-:W-:Y:S05]  /*10af0*/  BSYNC B1 ;  /* 0x0000000000017941 */ /* 0x000fea0003800000 */
.L_x_540:
[----:B------:R-:W-:Y:S05]  /*10b00*/  @!P1 BRA `(.L_x_542) ;  /* 0x0000004c00b09947 */ /* 0x000fea0003800000 */
[----:B-----5:R-:W-:-:S05]  /*10b10*/  HADD2.F32 R3, -RZ, R3.H0_H0 ;  /* 0x20000003ff037230 */ /* 0x020fca0000004100 */
[----:B------:R-:W-:-:S04]  /*10b20*/  FMUL R0, R3, R16 ;  /* 0x0000001003007220 */ /* 0x000fc80000400000 */
[----:B------:R-:W-:-:S05]  /*10b30*/  FFMA R0, R151, R2, R0 ;  /* 0x0000000297007223 */ /* 0x000fca0000000000 */
[----:B------:R-:W-:-:S05]  /*10b40*/  F2FP.F16.F32.PACK_AB R0, RZ, R0 ;  /* 0x00000000ff00723e */ /* 0x000fca00000000ff */
[----:B------:R4:W-:Y:S01]  /*10b50*/  STG.E.U16 desc[UR36][R160.64+0x1f2], R0 ;  /* 0x0001f200a0007986 */ /* 0x0009e2000c101524 */
[----:B------:R-:W-:Y:S05]  /*10b60*/  BRA `(.L_x_542) ;  /* 0x0000004c00987947 */ /* 0x000fea0003800000 */
.L_x_35:
[----:B------:R-:W2:Y:S01]  /*10b70*/  LDL.LU R3, [R1] ;  /* 0x0000000001037983 */ /* 0x000ea20000300800 */
[----:B------:R-:W-:-:S03]  /*10b80*/  ULDC.64 UR4, c[0x0][0x5c0] ;  /* 0x0001700000047ab9 */ /* 0x000fc60000000a00 */
[----:B------:R-:W3:Y:S04]  /*10b90*/  LDL.LU R9, [R1+0x60] ;  /* 0x0000600001097983 */ /* 0x000ee80000300800 */
[----:B------:R-:W4:Y:S04]  /*10ba0*/  LDL.LU R11, [R1+0x8c] ;  /* 0x00008c00010b7983 */ /* 0x000f280000300800 */
[----:B------:R-:W5:Y:S04]  /*10bb0*/  LDL.LU R12, [R1+0x90] ;  /* 0x00009000010c7983 */ /* 0x000f680000300800 */
        /* <DEDUP_REMOVED lines=74> */
[----:B------:R-:W5:Y:S01]  /*11060*/  LDL.LU R161, [R1+0x1cc] ;  /* 0x0001cc0001a17983 */ /* 0x000f620000300800 */
[----:B--2---:R-:W-:-:S03]  /*11070*/  FMUL R3, R3, R2 ;  /* 0x0000000203037220 */ /* 0x004fc60000400000 */
[----:B------:R-:W2:Y:S01]  /*11080*/  LDL.LU R160, [R1+0x1d0] ;  /* 0x0001d00001a07983 */ /* 0x000ea20000300800 */
[----:B------:R-:W-:-:S03]  /*11090*/  LEA R4, P0, R6, UR4, 0x1 ;  /* 0x0000000406047c11 */ /* 0x000fc6000f8008ff */
[----:B------:R-:W2:Y:S04]  /*110a0*/  LDL.LU R159, [R1+0x1d4] ;  /* 0x0001d400019f7983 */ /* 0x000ea80000300800 */
[----:B------:R-:W2:Y:S04]  /*110b0*/  LDL.LU R158, [R1+0x1d8] ;  /* 0x0001d800019e7983 */ /* 0x000ea80000300800 */
[----:B------:R-:W2:Y:S04]  /*110c0*/  LDL.LU R157, [R1+0x1dc] ;  /* 0x0001dc00019d7983 */ /* 0x000ea80000300800 */
[----:B------:R-:W2:Y:S01]  /*110d0*/  LDL.LU R156, [R1+0x1e0] ;  /* 0x0001e000019c7983 */ /* 0x000ea20000300800 */
[----:B------:R-:W-:-:S03]  /*110e0*/  LEA.HI.X R5, R6, UR5, R10, 0x1, P0 ;  /* 0x0000000506057c11 */ /* 0x000fc600080f0c0a */
[----:B------:R-:W2:Y:S01]  /*110f0*/  LDL.LU R155, [R1+0x1e4] ;  /* 0x0001e400019b7983 */ /* 0x000ea20000300800 */
[----:B------:R-:W-:-:S03]  /*11100*/  F2FP.F16.F32.PACK_AB R3, RZ, R3 ;  /* 0x00000003ff03723e */ /* 0x000fc600000000ff */
[----:B------:R-:W2:Y:S04]  /*11110*/  LDL.LU R154, [R1+0x1e8] ;  /* 0x0001e800019a7983 */ /* 0x000ea80000300800 */
[----:B------:R-:W2:Y:S04]  /*11120*/  LDL.LU R23, [R1+0x1ec] ;  /* 0x0001ec0001177983 */ /* 0x000ea80000300800 */
[----:B------:R-:W2:Y:S04]  /*11130*/  LDL.LU R22, [R1+0x1f0] ;  /* 0x0001f00001167983 */ /* 0x000ea80000300800 */
[----:B------:R-:W2:Y:S04]  /*11140*/  LDL.LU R21, [R1+0x1f4] ;  /* 0x0001f40001157983 */ /* 0x000ea80000300800 */
[----:B------:R-:W2:Y:S04]  /*11150*/  LDL.LU R20, [R1+0x1f8] ;  /* 0x0001f80001147983 */ /* 0x000ea80000300800 */
[----:B------:R-:W2:Y:S04]  /*11160*/  LDL.LU R19, [R1+0x1fc] ;  /* 0x0001fc0001137983 */ /* 0x000ea80000300800 */
[----:B------:R-:W3:Y:S04]  /*11170*/  LDL.LU R7, [R1+0x8] ;  /* 0x0000080001077983 */ /* 0x000ee80000300800 */
[----:B------:R-:W4:Y:S04]  /*11180*/  LDL.LU R6, [R1+0xc] ;  /* 0x00000c0001067983 */ /* 0x000f280000300800 */
[----:B------:R0:W-:Y:S04]  /*11190*/  @P1 STG.E.U16 desc[UR36][R4.64], R3 ;  /* 0x0000000304001986 */ /* 0x0001e8000c101524 */
[----:B0-----:R-:W5:Y:S01]  /*111a0*/  LDL.LU R3, [R1+0x4] ;  /* 0x0000040001037983 */ /* 0x001f620000300800 */
[----:B------:R-:W-:Y:S01]  /*111b0*/  ISETP.GT.AND P0, PT, R0, 0x1, P3 ;  /* 0x000000010000780c */ /* 0x000fe20001f04270 */
[----:B------:R-:W-:Y:S01]  /*111c0*/  USHF.L.U32 UR5, UR8, 0x4, URZ ;  /* 0x0000000408057899 */ /* 0x000fe2000800063f */
[----:B------:R-:W-:Y:S01]  /*111d0*/  ISETP.GT.AND P2, PT, R153, 0x8, PT ;  /* 0x000000089900780c */ /* 0x000fe20003f44270 */
[----:B------:R-:W-:Y:S01]  /*111e0*/  USHF.L.U64.HI UR4, UR8, 0x4, UR9 ;  /* 0x0000000408047899 */ /* 0x000fe20008010209 */
[----:B---3--:R-:W-:-:S05]  /*111f0*/  FMUL R7, R7, R2 ;  /* 0x0000000207077220 */ /* 0x008fca0000400000 */
[----:B------:R-:W-:-:S04]  /*11200*/  F2FP.F16.F32.PACK_AB R7, RZ, R7 ;  /* 0x00000007ff07723e */ /* 0x000fc800000000ff */
[----:B------:R-:W-:Y:S01]  /*11210*/  PRMT R8, R7, 0x7610, R8 ;  /* 0x0000761007087816 */ /* 0x000fe20000000008 */
[----:B-----5:R-:W-:-:S05]  /*11220*/  FMUL R3, R3, R2 ;  /* 0x0000000203037220 */ /* 0x020fca0000400000 */
[----:B------:R-:W-:-:S05]  /*11230*/  F2FP.F16.F32.PACK_AB R3, RZ, R3 ;  /* 0x00000003ff03723e */ /* 0x000fca00000000ff */
[----:B------:R4:W-:Y:S01]  /*11240*/  @P0 STG.E.U16 desc[UR36][R4.64+0x2], R3 ;  /* 0x0000020304000986 */ /* 0x0009e2000c101524 */
[----:B------:R-:W-:Y:S01]  /*11250*/  ISETP.GT.AND P0, PT, R0, RZ, P2 ;  /* 0x000000ff0000720c */ /* 0x000fe20001704270 */
[----:B----4-:R-:W-:Y:S01]  /*11260*/  FMUL R3, R6, R2 ;  /* 0x0000000206037220 */ /* 0x010fe20000400000 */
[----:B------:R-:W-:-:S04]  /*11270*/  IADD3 R6, P1, R4, UR5, RZ ;  /* 0x0000000504067c10 */ /* 0x000fc8000ff3e0ff */
[----:B------:R-:W-:Y:S02]  /*11280*/  IADD3.X R7, R5, UR4, RZ, P1, !PT ;  /* 0x0000000405077c10 */ /* 0x000fe40008ffe4ff */
[----:B------:R-:W-:-:S05]  /*11290*/  F2FP.F16.F32.PACK_AB R3, RZ, R3 ;  /* 0x00000003ff03723e */ /* 0x000fca00000000ff */
[----:B------:R0:W-:Y:S01]  /*112a0*/  @P0 STG.E.U16 desc[UR36][R6.64], R8 ;  /* 0x0000000806000986 */ /* 0x0001e2000c101524 */
[----:B------:R-:W-:-:S03]  /*112b0*/  ISETP.GT.AND P0, PT, R0, 0x1, P2 ;  /* 0x000000010000780c */ /* 0x000fc60001704270 */
[----:B0-----:R-:W3:Y:S10]  /*112c0*/  LDL.LU R8, [R1+0x50] ;  /* 0x0000500001087983 */ /* 0x001ef40000300800 */
[----:B------:R0:W-:Y:S04]  /*112d0*/  @P0 STG.E.U16 desc[UR36][R6.64+0x2], R3 ;  /* 0x0000020306000986 */ /* 0x0001e8000c101524 */
[----:B0-----:R-:W4:Y:S01]  /*112e0*/  LDL.LU R3, [R1+0x10] ;  /* 0x0000100001037983 */ /* 0x001f220000300800 */
[----:B------:R-:W-:Y:S01]  /*112f0*/  ISETP.GT.AND P0, PT, R0, 0x8, P3 ;  /* 0x000000080000780c */ /* 0x000fe20001f04270 */
[----:B----4-:R-:W-:-:S05]  /*11300*/  FMUL R3, R3, R2 ;  /* 0x0000000203037220 */ /* 0x010fca0000400000 */
[----:B------:R-:W-:-:S07]  /*11310*/  F2FP.F16.F32.PACK_AB R3, RZ, R3 ;  /* 0x00000003ff03723e */ /* 0x000fce00000000ff */
        /* <DEDUP_REMOVED lines=73> */
[----:B---3--:R-:W-:-:S05]  /*117b0*/  FMUL R8, R8, R2 ;  /* 0x0000000208087220 */ /* 0x008fca0000400000 */
[----:B------:R-:W-:Y:S01]  /*117c0*/  F2FP.F16.F32.PACK_AB R8, RZ, R8 ;  /* 0x00000008ff08723e */ /* 0x000fe200000000ff */
[----:B----4-:R-:W-:-:S05]  /*117d0*/  FMUL R3, R3, R2 ;  /* 0x0000000203037220 */ /* 0x010fca0000400000 */
[----:B------:R-:W-:-:S05]  /*117e0*/  F2FP.F16.F32.PACK_AB R3, RZ, R3 ;  /* 0x00000003ff03723e */ /* 0x000fca00000000ff */
[----:B------:R0:W-:Y:S01]  /*117f0*/  @P0 STG.E.U16 desc[UR36][R6.64+0x42], R3 ;  /* 0x0000420306000986 */ /* 0x0001e2000c101524 */
[----:B------:R-:W-:-:S03]  /*11800*/  ISETP.GT.AND P0, PT, R0, 0x28, P3 ;  /* 0x000000280000780c */ /* 0x000fc60001f04270 */
[----:B0-----:R-:W3:Y:S01]  /*11810*/  LDL.LU R3, [R1+0x54] ;  /* 0x0000540001037983 */ /* 0x001ee20000300800 */
[----:B------:R-:W-:-:S09]  /*11820*/  ISETP.GT.AND P1, PT, R0, 0x29, P3 ;  /* 0x000000290000780c */ /* 0x000fd20001f24270 */
[----:B------:R0:W-:Y:S04]  /*11830*/  @P0 STG.E.U16 desc[UR36][R4.64+0x50], R8 ;  /* 0x0000500804000986 */ /* 0x0001e8000c101524 */
[----:B0-----:R-:W4:Y:S01]  /*11840*/  LDL.LU R8, [R1+0x58] ;  /* 0x0000580001087983 */ /* 0x001f220000300800 */
[----:B---3--:R-:W-:-:S05]  /*11850*/  FMUL R3, R3, R2 ;  /* 0x0000000203037220 */ /* 0x008fca0000400000 */
[----:B------:R-:W-:-:S05]  /*11860*/  F2FP.F16.F32.PACK_AB R3, RZ, R3 ;  /* 0x00000003ff03723e */ /* 0x000fca00000000ff */
[----:B------:R0:W-:Y:S01]  /*11870*/  @P1 STG.E.U16 desc[UR36][R4.64+0x52], R3 ;  /* 0x0000520304001986 */ /* 0x0001e2000c101524 */
[----:B----4-:R-:W-:-:S05]  /*11880*/  FMUL R8, R8, R2 ;  /* 0x0000000208087220 */ /* 0x010fca0000400000 */
[----:B------:R-:W-:Y:S01]  /*11890*/  F2FP.F16.F32.PACK_AB R8, RZ, R8 ;  /* 0x00000008ff08723e */ /* 0x000fe200000000ff */
[----:B0-----:R-:W3:Y:S03]  /*118a0*/  LDL.LU R3, [R1+0x5c] ;  /* 0x00005c0001037983 */ /* 0x001ee60000300800 */
[----:B------:R-:W-:Y:S02]  /*118b0*/  PRMT R10, R8, 0x7610, R10 ;  /* 0x00007610080a7816 */ /* 0x000fe4000000000a */
[----:B------:R-:W4:Y:S01]  /*118c0*/  LDL.LU R8, [R1+0x64] ;  /* 0x0000640001087983 */ /* 0x000f220000300800 */
[C---:B------:R-:W-:Y:S02]  /*118d0*/  ISETP.GT.AND P1, PT, R0.reuse, 0x28, P2 ;  /* 0x000000280000780c */ /* 0x040fe40001724270 */
[C---:B------:R-:W-:Y:S02]  /*118e0*/  ISETP.GT.AND P4, PT, R0.reuse, 0x29, P2 ;  /* 0x000000290000780c */ /* 0x040fe40001784270 */
[C---:B------:R-:W-:Y:S01]  /*118f0*/  ISETP.GT.AND P5, PT, R0.reuse, 0x30, P3 ;  /* 0x000000300000780c */ /* 0x040fe20001fa4270 */
[----:B------:R-:W-:Y:S01]  /*11900*/  FMUL R9, R9, R2 ;  /* 0x0000000209097220 */ /* 0x000fe20000400000 */
[----:B------:R-:W-:-:S04]  /*11910*/  ISETP.GT.AND P0, PT, R0, 0x31, P3 ;  /* 0x000000310000780c */ /* 0x000fc80001f04270 */
[----:B------:R-:W-:-:S03]  /*11920*/  F2FP.F16.F32.PACK_AB R9, RZ, R9 ;  /* 0x00000009ff09723e */ /* 0x000fc600000000ff */
[----:B------:R0:W-:Y:S04]  /*11930*/  @P1 STG.E.U16 desc[UR36][R6.64+0x50], R10 ;  /* 0x0000500a06001986 */ /* 0x0001e8000c101524 */
[----:B0-----:R-:W5:Y:S01]  /*11940*/  LDL.LU R10, [R1+0x74] ;  /* 0x00007400010a7983 */ /* 0x001f620000300800 */
[----:B---3--:R-:W-:-:S05]  /*11950*/  FMUL R3, R3, R2 ;  /* 0x0000000203037220 */ /* 0x008fca0000400000 */
[----:B------:R-:W-:Y:S01]  /*11960*/  F2FP.F16.F32.PACK_AB R3, RZ, R3 ;  /* 0x00000003ff03723e */ /* 0x000fe200000000ff */
[----:B----4-:R-:W-:-:S04]  /*11970*/  FMUL R8, R8, R2 ;  /* 0x0000000208087220 */ /* 0x010fc80000400000 */
[----:B------:R0:W-:Y:S04]  /*11980*/  @P4 STG.E.U16 desc[UR36][R6.64+0x52], R3 ;  /* 0x0000520306004986 */ /* 0x0001e8000c101524 */
[----:B------:R1:W-:Y:S01]  /*11990*/  @P5 STG.E.U16 desc[UR36][R4.64+0x60], R9 ;  /* 0x0000600904005986 */ /* 0x0003e2000c101524 */
[----:B0-----:R-:W-:-:S03]  /*119a0*/  F2FP.F16.F32.PACK_AB R3, RZ, R8 ;  /* 0x00000008ff03723e */ /* 0x001fc600000000ff */
[----:B------:R-:W3:Y:S01]  /*119b0*/  LDL.LU R8, [R1+0x68] ;  /* 0x0000680001087983 */ /* 0x000ee20000300800 */
[----:B-1----:R-:W-:-:S03]  /*119c0*/  PRMT R9, R3, 0x7610, R9 ;  /* 0x0000761003097816 */ /* 0x002fc60000000009 */
[----:B------:R-:W4:Y:S04]  /*119d0*/  LDL.LU R3, [R1+0x6c] ;  /* 0x00006c0001037983 */ /* 0x000f280000300800 */
[----:B------:R0:W-:Y:S04]  /*119e0*/  @P0 STG.E.U16 desc[UR36][R4.64+0x62], R9 ;  /* 0x0000620904000986 */ /* 0x0001e8000c101524 */
[----:B0-----:R-:W2:Y:S01]  /*119f0*/  LDL.LU R9, [R1+0x70] ;  /* 0x0000700001097983 */ /* 0x001ea20000300800 */
[----:B------:R-:W-:Y:S01]  /*11a00*/  ISETP.GT.AND P1, PT, R0, 0x30, P2 ;  /* 0x000000300000780c */ /* 0x000fe20001724270 */
[----:B---3--:R-:W-:-:S05]  /*11a10*/  FMUL R8, R8, R2 ;  /* 0x0000000208087220 */ /* 0x008fca0000400000 */
[----:B------:R-:W-:-:S07]  /*11a20*/  F2FP.F16.F32.PACK_AB R8, RZ, R8 ;  /* 0x00000008ff08723e */ /* 0x000fce00000000ff */
[----:B------:R0:W-:Y:S01]  /*11a30*/  @P1 STG.E.U16 desc[UR36][R6.64+0x60], R8 ;  /* 0x0000600806001986 */ /* 0x0001e2000c101524 */
[----:B--2---:R-:W-:-:S05]  /*11a40*/  FMUL R9, R9, R2 ;  /* 0x0000000209097220 */ /* 0x004fca0000400000 */
[----:B0-----:R-:W-:-:S04]  /*11a50*/  F2FP.F16.F32.PACK_AB R8, RZ, R9 ;  /* 0x00000009ff08723e */ /* 0x001fc800000000ff */
[----:B------:R-:W-:Y:S02]  /*11a60*/  PRMT R9, R8, 0x7610, R9 ;  /* 0x0000761008097816 */ /* 0x000fe40000000009 */
[----:B------:R-:W2:Y:S01]  /*11a70*/  LDL.LU R8, [R1+0x78] ;  /* 0x0000780001087983 */ /* 0x000ea20000300800 */
[C---:B------:R-:W-:Y:S01]  /*11a80*/  ISETP.GT.AND P4, PT, R0.reuse, 0x31, P2 ;  /* 0x000000310000780c */ /* 0x040fe20001784270 */
[-C--:B----4-:R-:W-:Y:S01]  /*11a90*/  FMUL R3, R3, R2.reuse ;  /* 0x0000000203037220 */ /* 0x090fe20000400000 */
[----:B------:R-:W-:Y:S01]  /*11aa0*/  ISETP.GT.AND P5, PT, R0, 0x38, P3 ;  /* 0x000000380000780c */ /* 0x000fe20001fa4270 */
[----:B-----5:R-:W-:-:S03]  /*11ab0*/  FMUL R10, R10, R2 ;  /* 0x000000020a0a7220 */ /* 0x020fc60000400000 */
[----:B------:R-:W-:Y:S02]  /*11ac0*/  F2FP.F16.F32.PACK_AB R3, RZ, R3 ;  /* 0x00000003ff03723e */ /* 0x000fe400000000ff */
[----:B------:R-:W-:-:S05]  /*11ad0*/  ISETP.GT.AND P6, PT, R0, 0x39, P3 ;  /* 0x000000390000780c */ /* 0x000fca0001fc4270 */
[----:B------:R0:W-:Y:S04]  /*11ae0*/  @P4 STG.E.U16 desc[UR36][R6.64+0x62], R3 ;  /* 0x0000620306004986 */ /* 0x0001e8000c101524 */
[----:B------:R1:W-:Y:S01]  /*11af0*/  @P5 STG.E.U16 desc[UR36][R4.64+0x70], R9 ;  /* 0x0000700904005986 */ /* 0x0003e2000c101524 */
[----:B0-----:R-:W-:-:S04]  /*11b00*/  F2FP.F16.F32.PACK_AB R3, RZ, R10 ;  /* 0x0000000aff03723e */ /* 0x001fc800000000ff */
[----:B------:R-:W-:Y:S01]  /*11b10*/  PRMT R10, R3, 0x7610, R10 ;  /* 0x00007610030a7816 */ /* 0x000fe2000000000a */
[----:B-1----:R-:W3:Y:S04]  /*11b20*/  LDL.LU R9, [R1+0x80] ;  /* 0x0000800001097983 */ /* 0x002ee80000300800 */
[----:B------:R0:W-:Y:S01]  /*11b30*/  @P6 STG.E.U16 desc[UR36][R4.64+0x72], R10 ;  /* 0x0000720a04006986 */ /* 0x0001e2000c101524 */
[----:B--2---:R-:W-:-:S05]  /*11b40*/  FMUL R8, R8, R2 ;  /* 0x0000000208087220 */ /* 0x004fca0000400000 */
[----:B------:R-:W-:Y:S02]  /*11b50*/  F2FP.F16.F32.PACK_AB R3, RZ, R8 ;  /* 0x00000008ff03723e */ /* 0x000fe400000000ff */
[----:B------:R-:W2:Y:S02]  /*11b60*/  LDL.LU R8, [R1+0x7c] ;  /* 0x00007c0001087983 */ /* 0x000ea40000300800 */
[----:B0-----:R-:W-:Y:S02]  /*11b70*/  PRMT R10, R3, 0x7610, R10 ;  /* 0x00007610030a7816 */ /* 0x001fe4000000000a */
[----:B------:R-:W4:Y:S01]  /*11b80*/  LDL.LU R3, [R1+0x84] ;  /* 0x0000840001037983 */ /* 0x000f220000300800 */
[C---:B------:R-:W-:Y:S02]  /*11b90*/  ISETP.GT.AND P0, PT, R0.reuse, 0x38, P2 ;  /* 0x000000380000780c */ /* 0x040fe40001704270 */
[C---:B------:R-:W-:Y:S02]  /*11ba0*/  ISETP.GT.AND P1, PT, R0.reuse, 0x39, P2 ;  /* 0x000000390000780c */ /* 0x040fe40001724270 */
[----:B------:R-:W-:-:S02]  /*11bb0*/  ISETP.GT.AND P4, PT, R0, 0x40, P3 ;  /* 0x000000400000780c */ /* 0x000fc40001f84270 */
[----:B------:R-:W-:-:S07]  /*11bc0*/  ISETP.GT.AND P5, PT, R0, 0x41, P3 ;  /* 0x000000410000780c */ /* 0x000fce0001fa4270 */
[----:B------:R0:W-:Y:S01]  /*11bd0*/  @P0 STG.E.U16 desc[UR36][R6.64+0x70], R10 ;  /* 0x0000700a06000986 */ /* 0x0001e2000c101524 */
[----:B---3--:R-:W-:-:S05]  /*11be0*/  FMUL R9, R9, R2 ;  /* 0x0000000209097220 */ /* 0x008fca0000400000 */
[----:B------:R-:W-:Y:S01]  /*11bf0*/  F2FP.F16.F32.PACK_AB R9, RZ, R9 ;  /* 0x00000009ff09723e */ /* 0x000fe200000000ff */
[-C--:B--2---:R-:W-:Y:S01]  /*11c00*/  FMUL R8, R8, R2.reuse ;  /* 0x0000000208087220 */ /* 0x084fe20000400000 */
[----:B----4-:R-:W-:-:S04]  /*11c10*/  FMUL R3, R3, R2 ;  /* 0x0000000203037220 */ /* 0x010fc80000400000 */
[----:B------:R-:W-:-:S04]  /*11c20*/  F2FP.F16.F32.PACK_AB R8, RZ, R8 ;  /* 0x00000008ff08723e */ /* 0x000fc800000000ff */
[----:B0-----:R-:W-:Y:S02]  /*11c30*/  PRMT R10, R8, 0x7610, R10 ;  /* 0x00007610080a7816 */ /* 0x001fe4000000000a */
[----:B------:R-:W-:Y:S01]  /*11c40*/  F2FP.F16.F32.PACK_AB R3, RZ, R3 ;  /* 0x00000003ff03723e */ /* 0x000fe200000000ff */
[----:B------:R-:W2:Y:S04]  /*11c50*/  LDL.LU R8, [R1+0x88] ;  /* 0x0000880001087983 */ /* 0x000ea80000300800 */
[----:B------:R-:W-:Y:S04]  /*11c60*/  @P1 STG.E.U16 desc[UR36][R6.64+0x72], R10 ;  /* 0x0000720a06001986 */ /* 0x000fe8000c101524 */
[----:B------:R0:W-:Y:S04]  /*11c70*/  @P4 STG.E.U16 desc[UR36][R4.64+0x80], R9 ;  /* 0x0000800904004986 */ /* 0x0001e8000c101524 */
[----:B------:R1:W-:Y:S04]  /*11c80*/  @P5 STG.E.U16 desc[UR36][R4.64+0x82], R3 ;  /* 0x0000820304005986 */ /* 0x0003e8000c101524 */
[----:B0-----:R-:W3:Y:S04]  /*11c90*/  LDL.LU R9, [R1+0x94] ;  /* 0x0000940001097983 */ /* 0x001ee80000300800 */
[----:B-1----:R-:W4:Y:S01]  /*11ca0*/  LDL.LU R3, [R1+0x98] ;  /* 0x0000980001037983 */ /* 0x002f220000300800 */
[----:B------:R-:W-:Y:S01]  /*11cb0*/  ISETP.GT.AND P0, PT, R0, 0x40, P2 ;  /* 0x000000400000780c */ /* 0x000fe20001704270 */
[----:B--2---:R-:W-:-:S05]  /*11cc0*/  FMUL R8, R8, R2 ;  /* 0x0000000208087220 */ /* 0x004fca0000400000 */
[----:B------:R-:W-:-:S07]  /*11cd0*/  F2FP.F16.F32.PACK_AB R8, RZ, R8 ;  /* 0x00000008ff08723e */ /* 0x000fce00000000ff */
[----:B------:R0:W-:Y:S01]  /*11ce0*/  @P0 STG.E.U16 desc[UR36][R6.64+0x80], R8 ;  /* 0x0000800806000986 */ /* 0x0001e2000c101524 */
[----:B----4-:R-:W-:-:S05]  /*11cf0*/  FMUL R3, R3, R2 ;  /* 0x0000000203037220 */ /* 0x010fca0000400000 */
[----:B0-----:R-:W-:Y:S02]  /*11d00*/  F2FP.F16.F32.PACK_AB R8, RZ, R3 ;  /* 0x00000003ff08723e */ /* 0x001fe400000000ff */
[----:B------:R-:W2:Y:S02]  /*11d10*/  LDL.LU R3, [R1+0x9c] ;  /* 0x00009c0001037983 */ /* 0x000ea40000300800 */
[----:B------:R-:W-:Y:S02]  /*11d20*/  PRMT R13, R8, 0x7610, R13 ;  /* 0x00007610080d7816 */ /* 0x000fe4000000000d */
[----:B------:R-:W4:Y:S01]  /*11d30*/  LDL.LU R8, [R1+0xa0] ;  /* 0x0000a00001087983 */ /* 0x000f220000300800 */
[C---:B------:R-:W-:Y:S01]  /*11d40*/  ISETP.GT.AND P1, PT, R0.reuse, 0x41, P2 ;  /* 0x000000410000780c */ /* 0x040fe20001724270 */
[-C--:B---3--:R-:W-:Y:S01]  /*11d50*/  FMUL R9, R9, R2.reuse ;  /* 0x0000000209097220 */ /* 0x088fe20000400000 */
[-C--:B------:R-:W-:Y:S01]  /*11d60*/  FMUL R11, R11, R2.reuse ;  /* 0x000000020b0b7220 */ /* 0x080fe20000400000 */
[----:B------:R-:W-:Y:S01]  /*11d70*/  ISETP.GT.AND P4, PT, R0, 0x48, P3 ;  /* 0x000000480000780c */ /* 0x000fe20001f84270 */
[----:B------:R-:W-:-:S02]  /*11d80*/  FMUL R12, R12, R2 ;  /* 0x000000020c0c7220 */ /* 0x000fc40000400000 */
[----:B------:R-:W-:Y:S02]  /*11d90*/  F2FP.F16.F32.PACK_AB R9, RZ, R9 ;  /* 0x00000009ff09723e */ /* 0x000fe400000000ff */
[----:B------:R-:W-:Y:S02]  /*11da0*/  F2FP.F16.F32.PACK_AB R11, RZ, R11 ;  /* 0x0000000bff0b723e */ /* 0x000fe400000000ff */
[----:B------:R-:W-:Y:S02]  /*11db0*/  F2FP.F16.F32.PACK_AB R10, RZ, R12 ;  /* 0x0000000cff0a723e */ /* 0x000fe400000000ff */
[----:B------:R-:W-:Y:S02]  /*11dc0*/  PRMT R12, R9, 0x7610, R12 ;  /* 0x00007610090c7816 */ /* 0x000fe4000000000c */
[C---:B------:R-:W-:Y:S01]  /*11dd0*/  ISETP.GT.AND P5, PT, R0.reuse, 0x49, P3 ;  /* 0x000000490000780c */ /* 0x040fe20001fa4270 */
[----:B------:R-:W-:Y:S01]  /*11de0*/  @P1 STG.E.U16 desc[UR36][R6.64+0x82], R11 ;  /* 0x0000820b06001986 */ /* 0x000fe2000c101524 */
[----:B------:R-:W-:-:S02]  /*11df0*/  ISETP.GT.AND P0, PT, R0, 0x48, P2 ;  /* 0x000000480000780c */ /* 0x000fc40001704270 */
[C---:B------:R-:W-:Y:S01]  /*11e00*/  ISETP.GT.AND P1, PT, R0.reuse, 0x49, P2 ;  /* 0x000000490000780c */ /* 0x040fe20001724270 */
[----:B------:R0:W-:Y:S01]  /*11e10*/  @P4 STG.E.U16 desc[UR36][R4.64+0x90], R10 ;  /* 0x0000900a04004986 */ /* 0x0001e2000c101524 */
[----:B------:R-:W-:-:S07]  /*11e20*/  ISETP.GT.AND P4, PT, R0, 0x50, P3 ;  /* 0x000000500000780c */ /* 0x000fce0001f84270 */
[----:B------:R1:W-:Y:S01]  /*11e30*/  @P5 STG.E.U16 desc[UR36][R4.64+0x92], R12 ;  /* 0x0000920c04005986 */ /* 0x0003e2000c101524 */
[----:B------:R-:W-:-:S03]  /*11e40*/  ISETP.GT.AND P5, PT, R0, 0x51, P3 ;  /* 0x000000510000780c */ /* 0x000fc60001fa4270 */
[----:B------:R3:W-:Y:S01]  /*11e50*/  @P0 STG.E.U16 desc[UR36][R6.64+0x90], R13 ;  /* 0x0000900d06000986 */ /* 0x0007e2000c101524 */
[C---:B------:R-:W-:Y:S02]  /*11e60*/  ISETP.GT.AND P0, PT, R0.reuse, 0x51, P2 ;  /* 0x000000510000780c */ /* 0x040fe40001704270 */
[----:B------:R-:W-:Y:S01]  /*11e70*/  ISETP.GT.AND P6, PT, R0, 0x71, P3 ;  /* 0x000000710000780c */ /* 0x000fe20001fc4270 */
[----:B--2---:R-:W-:-:S05]  /*11e80*/  FMUL R3, R3, R2 ;  /* 0x0000000203037220 */ /* 0x004fca0000400000 */
[----:B------:R-:W-:Y:S01]  /*11e90*/  F2FP.F16.F32.PACK_AB R9, RZ, R3 ;  /* 0x00000003ff09723e */ /* 0x000fe200000000ff */
[-C--:B----4-:R-:W-:Y:S01]  /*11ea0*/  FMUL R3, R8, R2.reuse ;  /* 0x0000000208037220 */ /* 0x090fe20000400000 */
[----:B------:R-:W-:-:S04]  /*11eb0*/  FMUL R8, R235, R2 ;  /* 0x00000002eb087220 */ /* 0x000fc80000400000 */
[----:B------:R-:W-:Y:S02]  /*11ec0*/  F2FP.F16.F32.PACK_AB R3, RZ, R3 ;  /* 0x00000003ff03723e */ /* 0x000fe400000000ff */
[----:B0-----:R-:W-:Y:S02]  /*11ed0*/  PRMT R10, R9, 0x7610, R10 ;  /* 0x00007610090a7816 */ /* 0x001fe4000000000a */
[----:B------:R-:W-:Y:S01]  /*11ee0*/  PRMT R11, R3, 0x7610, R11 ;  /* 0x00007610030b7816 */ /* 0x000fe2000000000b */
[----:B------:R-:W-:Y:S01]  /*11ef0*/  FMUL R3, R233, R2 ;  /* 0x00000002e9037220 */ /* 0x000fe20000400000 */
[----:B------:R-:W-:Y:S01]  /*11f00*/  F2FP.F16.F32.PACK_AB R8, RZ, R8 ;  /* 0x00000008ff08723e */ /* 0x000fe200000000ff */
[----:B------:R-:W-:Y:S01]  /*11f10*/  FMUL R9, R234, R2 ;  /* 0x00000002ea097220 */ /* 0x000fe20000400000 */
[----:B------:R0:W-:Y:S02]  /*11f20*/  @P1 STG.E.U16 desc[UR36][R6.64+0x92], R10 ;  /* 0x0000920a06001986 */ /* 0x0001e4000c101524 */
[----:B-1----:R-:W-:-:S02]  /*11f30*/  PRMT R12, R8, 0x7610, R12 ;  /* 0x00007610080c7816 */ /* 0x002fc4000000000c */
[----:B------:R-:W-:Y:S01]  /*11f40*/  F2FP.F16.F32.PACK_AB R8, RZ, R3 ;  /* 0x00000003ff08723e */ /* 0x000fe200000000ff */
[-C--:B------:R-:W-:Y:S01]  /*11f50*/  FMUL R3, R232, R2.reuse ;  /* 0x00000002e8037220 */ /* 0x080fe20000400000 */
[C---:B------:R-:W-:Y:S02]  /*11f60*/  ISETP.GT.AND P1, PT, R0.reuse, 0x50, P2 ;  /* 0x000000500000780c */ /* 0x040fe40001724270 */
[----:B------:R-:W-:Y:S01]  /*11f70*/  F2FP.F16.F32.PACK_AB R9, RZ, R9 ;  /* 0x00000009ff09723e */ /* 0x000fe200000000ff */
[----:B------:R1:W-:Y:S01]  /*11f80*/  @P4 STG.E.U16 desc[UR36][R4.64+0xa0], R11 ;  /* 0x0000a00b04004986 */ /* 0x0003e2000c101524 */
[----:B------:R-:W-:Y:S02]  /*11f90*/  ISETP.GT.AND P4, PT, R0, 0x58, P3 ;  /* 0x000000580000780c */ /* 0x000fe40001f84270 */
[----:B---3--:R-:W-:Y:S02]  /*11fa0*/  PRMT R13, R9, 0x7610, R13 ;  /* 0x00007610090d7816 */ /* 0x008fe4000000000d */
[----:B------:R-:W-:Y:S01]  /*11fb0*/  F2FP.F16.F32.PACK_AB R9, RZ, R3 ;  /* 0x00000003ff09723e */ /* 0x000fe200000000ff */
[-C--:B------:R-:W-:Y:S01]  /*11fc0*/  FMUL R3, R230, R2.reuse ;  /* 0x00000002e6037220 */ /* 0x080fe20000400000 */
[----:B------:R-:W-:Y:S01]  /*11fd0*/  PRMT R14, R8, 0x7610, R14 ;  /* 0x00007610080e7816 */ /* 0x000fe2000000000e */
[----:B------:R-:W-:Y:S01]  /*11fe0*/  FMUL R8, R231, R2 ;  /* 0x00000002e7087220 */ /* 0x000fe20000400000 */
[----:B------:R2:W-:Y:S01]  /*11ff0*/  @P5 STG.E.U16 desc[UR36][R4.64+0xa2], R12 ;  /* 0x0000a20c04005986 */ /* 0x0005e2000c101524 */
[----:B------:R-:W-:-:S02]  /*12000*/  ISETP.GT.AND P5, PT, R0, 0x59, P3 ;  /* 0x000000590000780c */ /* 0x000fc40001fa4270 */
[----:B------:R-:W-:Y:S01]  /*12010*/  F2FP.F16.F32.PACK_AB R3, RZ, R3 ;  /* 0x00000003ff03723e */ /* 0x000fe200000000ff */
[----:B------:R-:W-:Y:S01]  /*12020*/  @P1 STG.E.U16 desc[UR36][R6.64+0xa0], R13 ;  /* 0x0000a00d06001986 */ /* 0x000fe2000c101524 */
[----:B0-----:R-:W-:Y:S01]  /*12030*/  F2FP.F16.F32.PACK_AB R10, RZ, R8 ;  /* 0x00000008ff0a723e */ /* 0x001fe200000000ff */
[-C--:B------:R-:W-:Y:S01]  /*12040*/  FMUL R8, R229, R2.reuse ;  /* 0x00000002e5087220 */ /* 0x080fe20000400000 */
[----:B-1----:R-:W-:Y:S01]  /*12050*/  PRMT R11, R3, 0x7610, R11 ;  /* 0x00007610030b7816 */ /* 0x002fe2000000000b */
[----:B------:R-:W-:Y:S01]  /*12060*/  @P0 STG.E.U16 desc[UR36][R6.64+0xa2], R14 ;  /* 0x0000a20e06000986 */ /* 0x000fe2000c101524 */
[----:B------:R-:W-:Y:S01]  /*12070*/  ISETP.GT.AND P0, PT, R0, 0x58, P2 ;  /* 0x000000580000780c */ /* 0x000fe20001704270 */
[----:B------:R-:W-:Y:S01]  /*12080*/  FMUL R3, R228, R2 ;  /* 0x00000002e4037220 */ /* 0x000fe20000400000 */
[C---:B------:R-:W-:Y:S01]  /*12090*/  ISETP.GT.AND P1, PT, R0.reuse, 0x59, P2 ;  /* 0x000000590000780c */ /* 0x040fe20001724270 */
[----:B------:R0:W-:Y:S01]  /*120a0*/  @P4 STG.E.U16 desc[UR36][R4.64+0xb0], R9 ;  /* 0x0000b00904004986 */ /* 0x0001e2000c101524 */
[----:B------:R-:W-:-:S02]  /*120b0*/  ISETP.GT.AND P4, PT, R0, 0x60, P3 ;  /* 0x000000600000780c */ /* 0x000fc40001f84270 */
[----:B------:R-:W-:Y:S01]  /*120c0*/  F2FP.F16.F32.PACK_AB R8, RZ, R8 ;  /* 0x00000008ff08723e */ /* 0x000fe200000000ff */
[----:B------:R1:W-:Y:S03]  /*120d0*/  @P5 STG.E.U16 desc[UR36][R4.64+0xb2], R10 ;  /* 0x0000b20a04005986 */ /* 0x0003e6000c101524 */
[----:B--2---:R-:W-:Y:S02]  /*120e0*/  PRMT R12, R8, 0x7610, R12 ;  /* 0x00007610080c7816 */ /* 0x004fe4000000000c */
[----:B0-----:R-:W-:Y:S01]  /*120f0*/  F2FP.F16.F32.PACK_AB R9, RZ, R3 ;  /* 0x00000003ff09723e */ /* 0x001fe200000000ff */
[-C--:B------:R-:W-:Y:S01]  /*12100*/  FMUL R3, R227, R2.reuse ;  /* 0x00000002e3037220 */ /* 0x080fe20000400000 */
[-C--:B------:R-:W-:Y:S02]  /*12110*/  FMUL R8, R226, R2.reuse ;  /* 0x00000002e2087220 */ /* 0x080fe40000400000 */
[----:B-1----:R-:W-:Y:S01]  /*12120*/  PRMT R10, R9, 0x7610, R10 ;  /* 0x00007610090a7816 */ /* 0x002fe2000000000a */
[----:B------:R0:W-:Y:S01]  /*12130*/  @P0 STG.E.U16 desc[UR36][R6.64+0xb0], R11 ;  /* 0x0000b00b06000986 */ /* 0x0001e2000c101524 */
[----:B------:R-:W-:Y:S01]  /*12140*/  F2FP.F16.F32.PACK_AB R3, RZ, R3 ;  /* 0x00000003ff03723e */ /* 0x000fe200000000ff */
[----:B------:R-:W-:Y:S01]  /*12150*/  FMUL R9, R225, R2 ;  /* 0x00000002e1097220 */ /* 0x000fe20000400000 */
[C---:B------:R-:W-:Y:S01]  /*12160*/  ISETP.GT.AND P5, PT, R0.reuse, 0x61, P3 ;  /* 0x000000610000780c */ /* 0x040fe20001fa4270 */
[----:B------:R1:W-:Y:S01]  /*12170*/  @P1 STG.E.U16 desc[UR36][R6.64+0xb2], R12 ;  /* 0x0000b20c06001986 */ /* 0x0003e2000c101524 */
[----:B------:R-:W-:-:S03]  /*12180*/  ISETP.GT.AND P1, PT, R0, 0x60, P2 ;  /* 0x000000600000780c */ /* 0x000fc60001724270 */
[----:B------:R-:W-:Y:S01]  /*12190*/  @P4 STG.E.U16 desc[UR36][R4.64+0xc0], R10 ;  /* 0x0000c00a04004986 */ /* 0x000fe2000c101524 */
[----:B------:R-:W-:Y:S02]  /*121a0*/  ISETP.GT.AND P4, PT, R0, 0x61, P2 ;  /* 0x000000610000780c */ /* 0x000fe40001784270 */
[----:B------:R-:W-:Y:S02]  /*121b0*/  F2FP.F16.F32.PACK_AB R8, RZ, R8 ;  /* 0x00000008ff08723e */ /* 0x000fe400000000ff */
[----:B0-----:R-:W-:Y:S01]  /*121c0*/  PRMT R11, R3, 0x7610, R11 ;  /* 0x00007610030b7816 */ /* 0x001fe2000000000b */
[-C--:B------:R-:W-:Y:S01]  /*121d0*/  FMUL R3, R224, R2.reuse ;  /* 0x00000002e0037220 */ /* 0x080fe20000400000 */
[----:B------:R-:W-:Y:S02]  /*121e0*/  F2FP.F16.F32.PACK_AB R9, RZ, R9 ;  /* 0x00000009ff09723e */ /* 0x000fe400000000ff */
[----:B-1----:R-:W-:Y:S02]  /*121f0*/  PRMT R12, R8, 0x7610, R12 ;  /* 0x00007610080c7816 */ /* 0x002fe4000000000c */
[----:B------:R-:W-:Y:S01]  /*12200*/  F2FP.F16.F32.PACK_AB R8, RZ, R3 ;  /* 0x00000003ff08723e */ /* 0x000fe200000000ff */
[----:B------:R-:W-:Y:S01]  /*12210*/  FMUL R3, R223, R2 ;  /* 0x00000002df037220 */ /* 0x000fe20000400000 */
[----:B------:R-:W-:Y:S01]  /*12220*/  PRMT R13, R9, 0x7610, R13 ;  /* 0x00007610090d7816 */ /* 0x000fe2000000000d */
[----:B------:R0:W-:Y:S01]  /*12230*/  @P5 STG.E.U16 desc[UR36][R4.64+0xc2], R11 ;  /* 0x0000c20b04005986 */ /* 0x0001e2000c101524 */
[----:B------:R-:W-:-:S02]  /*12240*/  ISETP.GT.AND P0, PT, R0, 0x68, P3 ;  /* 0x000000680000780c */ /* 0x000fc40001f04270 */
[----:B------:R-:W-:Y:S01]  /*12250*/  F2FP.F16.F32.PACK_AB R9, RZ, R3 ;  /* 0x00000003ff09723e */ /* 0x000fe200000000ff */
[----:B------:R1:W-:Y:S01]  /*12260*/  @P1 STG.E.U16 desc[UR36][R6.64+0xc0], R12 ;  /* 0x0000c00c06001986 */ /* 0x0003e2000c101524 */
[----:B------:R-:W-:-:S03]  /*12270*/  FMUL R3, R221, R2 ;  /* 0x00000002dd037220 */ /* 0x000fc60000400000 */
[----:B------:R-:W-:Y:S01]  /*12280*/  @P4 STG.E.U16 desc[UR36][R6.64+0xc2], R13 ;  /* 0x0000c20d06004986 */ /* 0x000fe2000c101524 */
[----:B------:R-:W-:Y:S02]  /*12290*/  ISETP.GT.AND P4, PT, R0, 0x69, P3 ;  /* 0x000000690000780c */ /* 0x000fe40001f84270 */
[----:B------:R-:W-:Y:S01]  /*122a0*/  PRMT R14, R8, 0x7610, R14 ;  /* 0x00007610080e7816 */ /* 0x000fe2000000000e */
[-C--:B------:R-:W-:Y:S01]  /*122b0*/  FMUL R8, R222, R2.reuse ;  /* 0x00000002de087220 */ /* 0x080fe20000400000 */
[----:B------:R-:W-:Y:S02]  /*122c0*/  F2FP.F16.F32.PACK_AB R3, RZ, R3 ;  /* 0x00000003ff03723e */ /* 0x000fe400000000ff */
[----:B------:R-:W-:Y:S01]  /*122d0*/  ISETP.GT.AND P1, PT, R0, 0x68, P2 ;  /* 0x000000680000780c */ /* 0x000fe20001724270 */
[----:B------:R-:W-:Y:S01]  /*122e0*/  @P0 STG.E.U16 desc[UR36][R4.64+0xd0], R14 ;  /* 0x0000d00e04000986 */ /* 0x000fe2000c101524 */
[----:B0-----:R-:W-:Y:S01]  /*122f0*/  PRMT R11, R3, 0x7610, R11 ;  /* 0x00007610030b7816 */ /* 0x001fe2000000000b */
[----:B------:R-:W-:Y:S01]  /*12300*/  FMUL R3, R219, R2 ;  /* 0x00000002db037220 */ /* 0x000fe20000400000 */
[----:B------:R-:W-:Y:S01]  /*12310*/  F2FP.F16.F32.PACK_AB R10, RZ, R8 ;  /* 0x00000008ff0a723e */ /* 0x000fe200000000ff */
[----:B------:R-:W-:Y:S01]  /*12320*/  FMUL R8, R220, R2 ;  /* 0x00000002dc087220 */ /* 0x000fe20000400000 */
[C---:B------:R-:W-:Y:S01]  /*12330*/  ISETP.GT.AND P0, PT, R0.reuse, 0x69, P2 ;  /* 0x000000690000780c */ /* 0x040fe20001704270 */
[----:B------:R0:W-:Y:S01]  /*12340*/  @P4 STG.E.U16 desc[UR36][R4.64+0xd2], R9 ;  /* 0x0000d20904004986 */ /* 0x0001e2000c101524 */
[----:B------:R-:W-:-:S02]  /*12350*/  ISETP.GT.AND P5, PT, R0, 0x70, P3 ;  /* 0x000000700000780c */ /* 0x000fc40001fa4270 */
[----:B------:R-:W-:-:S04]  /*12360*/  F2FP.F16.F32.PACK_AB R8, RZ, R8 ;  /* 0x00000008ff08723e */ /* 0x000fc800000000ff */
[----:B-1----:R-:W-:Y:S02]  /*12370*/  PRMT R12, R8, 0x7610, R12 ;  /* 0x00007610080c7816 */ /* 0x002fe4000000000c */
[----:B0-----:R-:W-:Y:S01]  /*12380*/  F2FP.F16.F32.PACK_AB R9, RZ, R3 ;  /* 0x00000003ff09723e */ /* 0x001fe200000000ff */
[-C--:B------:R-:W-:Y:S01]  /*12390*/  FMUL R3, R218, R2.reuse ;  /* 0x00000002da037220 */ /* 0x080fe20000400000 */
[----:B------:R-:W-:Y:S01]  /*123a0*/  FMUL R8, R217, R2 ;  /* 0x00000002d9087220 */ /* 0x000fe20000400000 */
[----:B------:R0:W-:Y:S03]  /*123b0*/  @P1 STG.E.U16 desc[UR36][R6.64+0xd0], R10 ;  /* 0x0000d00a06001986 */ /* 0x0001e6000c101524 */
[----:B------:R-:W-:Y:S01]  /*123c0*/  F2FP.F16.F32.PACK_AB R3, RZ, R3 ;  /* 0x00000003ff03723e */ /* 0x000fe200000000ff */
[----:B------:R1:W-:Y:S01]  /*123d0*/  @P0 STG.E.U16 desc[UR36][R6.64+0xd2], R11 ;  /* 0x0000d20b06000986 */ /* 0x0003e2000c101524 */
[----:B------:R-:W-:-:S02]  /*123e0*/  ISETP.GT.AND P1, PT, R0, 0x70, P2 ;  /* 0x000000700000780c */ /* 0x000fc40001724270 */
[----:B------:R-:W-:Y:S01]  /*123f0*/  F2FP.F16.F32.PACK_AB R8, RZ, R8 ;  /* 0x00000008ff08723e */ /* 0x000fe200000000ff */
[----:B------:R2:W-:Y:S01]  /*12400*/  @P5 STG.E.U16 desc[UR36][R4.64+0xe0], R12 ;  /* 0x0000e00c04005986 */ /* 0x0005e2000c101524 */
[----:B0-----:R-:W-:Y:S01]  /*12410*/  PRMT R10, R9, 0x7610, R10 ;  /* 0x00007610090a7816 */ /* 0x001fe2000000000a */
[-C--:B------:R-:W-:Y:S01]  /*12420*/  FMUL R9, R216, R2.reuse ;  /* 0x00000002d8097220 */ /* 0x080fe20000400000 */
[----:B-1----:R-:W-:Y:S01]  /*12430*/  PRMT R11, R3, 0x7610, R11 ;  /* 0x00007610030b7816 */ /* 0x002fe2000000000b */
[----:B------:R-:W-:-:S03]  /*12440*/  FMUL R3, R215, R2 ;  /* 0x00000002d7037220 */ /* 0x000fc60000400000 */
[----:B------:R-:W-:Y:S02]  /*12450*/  F2FP.F16.F32.PACK_AB R9, RZ, R9 ;  /* 0x00000009ff09723e */ /* 0x000fe400000000ff */
[----:B--2---:R-:W-:Y:S02]  /*12460*/  PRMT R12, R8, 0x7610, R12 ;  /* 0x00007610080c7816 */ /* 0x004fe4000000000c */
[----:B------:R-:W-:Y:S01]  /*12470*/  F2FP.F16.F32.PACK_AB R8, RZ, R3 ;  /* 0x00000003ff08723e */ /* 0x000fe200000000ff */
[----:B------:R-:W-:Y:S01]  /*12480*/  FMUL R3, R214, R2 ;  /* 0x00000002d6037220 */ /* 0x000fe20000400000 */
[C---:B------:R-:W-:Y:S02]  /*12490*/  ISETP.GT.AND P4, PT, R0.reuse, 0x71, P2 ;  /* 0x000000710000780c */ /* 0x040fe40001784270 */
[----:B------:R-:W-:Y:S01]  /*124a0*/  ISETP.GT.AND P5, PT, R0, 0x78, P3 ;  /* 0x000000780000780c */ /* 0x000fe20001fa4270 */
[----:B------:R0:W-:Y:S01]  /*124b0*/  @P6 STG.E.U16 desc[UR36][R4.64+0xe2], R10 ;  /* 0x0000e20a04006986 */ /* 0x0001e2000c101524 */
[----:B------:R-:W-:-:S02]  /*124c0*/  PRMT R13, R9, 0x7610, R13 ;  /* 0x00007610090d7816 */ /* 0x000fc4000000000d */
[----:B------:R-:W-:Y:S01]  /*124d0*/  F2FP.F16.F32.PACK_AB R9, RZ, R3 ;  /* 0x00000003ff09723e */ /* 0x000fe200000000ff */
[----:B------:R1:W-:Y:S01]  /*124e0*/  @P1 STG.E.U16 desc[UR36][R6.64+0xe0], R11 ;  /* 0x0000e00b06001986 */ /* 0x0003e2000c101524 */
[----:B------:R-:W-:Y:S01]  /*124f0*/  ISETP.GT.AND P0, PT, R0, 0x79, P3 ;  /* 0x000000790000780c */ /* 0x000fe20001f04270 */
[-C--:B------:R-:W-:Y:S01]  /*12500*/  FMUL R3, R212, R2.reuse ;  /* 0x00000002d4037220 */ /* 0x080fe20000400000 */
[----:B------:R-:W-:Y:S02]  /*12510*/  ISETP.GT.AND P1, PT, R0, 0x78, P2 ;  /* 0x000000780000780c */ /* 0x000fe40001724270 */
[----:B------:R-:W-:Y:S01]  /*12520*/  PRMT R14, R8, 0x7610, R14 ;  /* 0x00007610080e7816 */ /* 0x000fe2000000000e */
[----:B------:R-:W-:Y:S01]  /*12530*/  FMUL R8, R213, R2 ;  /* 0x00000002d5087220 */ /* 0x000fe20000400000 */
[----:B------:R-:W-:Y:S01]  /*12540*/  F2FP.F16.F32.PACK_AB R3, RZ, R3 ;  /* 0x00000003ff03723e */ /* 0x000fe200000000ff */
[----:B------:R2:W-:Y:S01]  /*12550*/  @P4 STG.E.U16 desc[UR36][R6.64+0xe2], R12 ;  /* 0x0000e20c06004986 */ /* 0x0005e2000c101524 */
[----:B------:R-:W-:-:S02]  /*12560*/  ISETP.GT.AND P4, PT, R0, 0x79, P2 ;  /* 0x000000790000780c */ /* 0x000fc40001784270 */
[----:B0-----:R-:W-:Y:S01]  /*12570*/  F2FP.F16.F32.PACK_AB R10, RZ, R8 ;  /* 0x00000008ff0a723e */ /* 0x001fe200000000ff */
[----:B------:R-:W-:Y:S01]  /*12580*/  @P5 STG.E.U16 desc[UR36][R4.64+0xf0], R13 ;  /* 0x0000f00d04005986 */ /* 0x000fe2000c101524 */
[----:B-1----:R-:W-:Y:S01]  /*12590*/  PRMT R11, R3, 0x7610, R11 ;  /* 0x00007610030b7816 */ /* 0x002fe2000000000b */
[-C--:B------:R-:W-:Y:S01]  /*125a0*/  FMUL R3, R210, R2.reuse ;  /* 0x00000002d2037220 */ /* 0x080fe20000400000 */
[----:B------:R-:W-:Y:S01]  /*125b0*/  FMUL R8, R211, R2 ;  /* 0x00000002d3087220 */ /* 0x000fe20000400000 */
[C---:B------:R-:W-:Y:S01]  /*125c0*/  ISETP.GT.AND P5, PT, R0.reuse, 0x80, P3 ;  /* 0x000000800000780c */ /* 0x040fe20001fa4270 */
[----:B------:R-:W-:Y:S01]  /*125d0*/  @P0 STG.E.U16 desc[UR36][R4.64+0xf2], R14 ;  /* 0x0000f20e04000986 */ /* 0x000fe2000c101524 */
[----:B------:R-:W-:-:S03]  /*125e0*/  ISETP.GT.AND P6, PT, R0, 0x81, P3 ;  /* 0x000000810000780c */ /* 0x000fc60001fc4270 */
[----:B------:R0:W-:Y:S01]  /*125f0*/  @P1 STG.E.U16 desc[UR36][R6.64+0xf0], R9 ;  /* 0x0000f00906001986 */ /* 0x0001e2000c101524 */
[----:B------:R-:W-:-:S04]  /*12600*/  F2FP.F16.F32.PACK_AB R8, RZ, R8 ;  /* 0x00000008ff08723e */ /* 0x000fc800000000ff */
[----:B--2---:R-:W-:Y:S01]  /*12610*/  PRMT R12, R8, 0x7610, R12 ;  /* 0x00007610080c7816 */ /* 0x004fe2000000000c */
[-C--:B------:R-:W-:Y:S01]  /*12620*/  FMUL R8, R208, R2.reuse ;  /* 0x00000002d0087220 */ /* 0x080fe20000400000 */
[----:B0-----:R-:W-:Y:S01]  /*12630*/  F2FP.F16.F32.PACK_AB R9, RZ, R3 ;  /* 0x00000003ff09723e */ /* 0x001fe200000000ff */
[----:B------:R-:W-:Y:S01]  /*12640*/  FMUL R3, R209, R2 ;  /* 0x00000002d1037220 */ /* 0x000fe20000400000 */
[----:B------:R0:W-:Y:S01]  /*12650*/  @P4 STG.E.U16 desc[UR36][R6.64+0xf2], R10 ;  /* 0x0000f20a06004986 */ /* 0x0001e2000c101524 */
[----:B------:R-:W-:-:S03]  /*12660*/  ISETP.GT.AND P0, PT, R0, 0x80, P2 ;  /* 0x000000800000780c */ /* 0x000fc60001704270 */
[----:B------:R-:W-:Y:S01]  /*12670*/  F2FP.F16.F32.PACK_AB R3, RZ, R3 ;  /* 0x00000003ff03723e */ /* 0x000fe200000000ff */
[----:B------:R1:W-:Y:S01]  /*12680*/  @P5 STG.E.U16 desc[UR36][R4.64+0x100], R11 ;  /* 0x0001000b04005986 */ /* 0x0003e2000c101524 */
[----:B------:R-:W-:Y:S02]  /*12690*/  ISETP.GT.AND P1, PT, R0, 0x81, P2 ;  /* 0x000000810000780c */ /* 0x000fe40001724270 */
[----:B------:R-:W-:Y:S01]  /*126a0*/  F2FP.F16.F32.PACK_AB R8, RZ, R8 ;  /* 0x00000008ff08723e */ /* 0x000fe200000000ff */
[----:B------:R2:W-:Y:S01]  /*126b0*/  @P6 STG.E.U16 desc[UR36][R4.64+0x102], R12 ;  /* 0x0001020c04006986 */ /* 0x0005e2000c101524 */
[----:B0-----:R-:W-:Y:S01]  /*126c0*/  PRMT R10, R9, 0x7610, R10 ;  /* 0x00007610090a7816 */ /* 0x001fe2000000000a */
[-C--:B------:R-:W-:Y:S01]  /*126d0*/  FMUL R9, R207, R2.reuse ;  /* 0x00000002cf097220 */ /* 0x080fe20000400000 */
[----:B-1----:R-:W-:Y:S01]  /*126e0*/  PRMT R11, R3, 0x7610, R11 ;  /* 0x00007610030b7816 */ /* 0x002fe2000000000b */
[----:B------:R-:W-:Y:S01]  /*126f0*/  FMUL R3, R206, R2 ;  /* 0x00000002ce037220 */ /* 0x000fe20000400000 */
[----:B------:R-:W-:-:S02]  /*12700*/  ISETP.GT.AND P4, PT, R0, 0x88, P3 ;  /* 0x000000880000780c */ /* 0x000fc40001f84270 */
[----:B--2---:R-:W-:Y:S02]  /*12710*/  PRMT R12, R8, 0x7610, R12 ;  /* 0x00007610080c7816 */ /* 0x004fe4000000000c */
[----:B------:R-:W-:Y:S01]  /*12720*/  F2FP.F16.F32.PACK_AB R8, RZ, R3 ;  /* 0x00000003ff08723e */ /* 0x000fe200000000ff */
[-C--:B------:R-:W-:Y:S01]  /*12730*/  FMUL R3, R205, R2.reuse ;  /* 0x00000002cd037220 */ /* 0x080fe20000400000 */
[----:B------:R-:W-:Y:S02]  /*12740*/  F2FP.F16.F32.PACK_AB R9, RZ, R9 ;  /* 0x00000009ff09723e */ /* 0x000fe400000000ff */
[C---:B------:R-:W-:Y:S01]  /*12750*/  ISETP.GT.AND P5, PT, R0.reuse, 0x89, P3 ;  /* 0x000000890000780c */ /* 0x040fe20001fa4270 */
[----:B------:R0:W-:Y:S01]  /*12760*/  @P0 STG.E.U16 desc[UR36][R6.64+0x100], R10 ;  /* 0x0001000a06000986 */ /* 0x0001e2000c101524 */
[----:B------:R-:W-:Y:S02]  /*12770*/  PRMT R13, R9, 0x7610, R13 ;  /* 0x00007610090d7816 */ /* 0x000fe4000000000d */
[----:B------:R-:W-:Y:S01]  /*12780*/  F2FP.F16.F32.PACK_AB R9, RZ, R3 ;  /* 0x00000003ff09723e */ /* 0x000fe200000000ff */
[----:B------:R1:W-:Y:S01]  /*12790*/  @P1 STG.E.U16 desc[UR36][R6.64+0x102], R11 ;  /* 0x0001020b06001986 */ /* 0x0003e2000c101524 */
[C---:B------:R-:W-:Y:S01]  /*127a0*/  ISETP.GT.AND P0, PT, R0.reuse, 0x88, P2 ;  /* 0x000000880000780c */ /* 0x040fe20001704270 */
[----:B------:R-:W-:Y:S01]  /*127b0*/  FMUL R3, R203, R2 ;  /* 0x00000002cb037220 */ /* 0x000fe20000400000 */
[----:B------:R-:W-:-:S02]  /*127c0*/  ISETP.GT.AND P1, PT, R0, 0x89, P2 ;  /* 0x000000890000780c */ /* 0x000fc40001724270 */
[----:B------:R-:W-:Y:S01]  /*127d0*/  PRMT R14, R8, 0x7610, R14 ;  /* 0x00007610080e7816 */ /* 0x000fe2000000000e */
[----:B------:R-:W-:Y:S01]  /*127e0*/  FMUL R8, R204, R2 ;  /* 0x00000002cc087220 */ /* 0x000fe20000400000 */
[----:B------:R-:W-:Y:S01]  /*127f0*/  F2FP.F16.F32.PACK_AB R3, RZ, R3 ;  /* 0x00000003ff03723e */ /* 0x000fe200000000ff */
[----:B------:R2:W-:Y:S01]  /*12800*/  @P4 STG.E.U16 desc[UR36][R4.64+0x110], R12 ;  /* 0x0001100c04004986 */ /* 0x0005e2000c101524 */
[----:B------:R-:W-:Y:S02]  /*12810*/  ISETP.GT.AND P4, PT, R0, 0x90, P3 ;  /* 0x000000900000780c */ /* 0x000fe40001f84270 */
        /* <DEDUP_REMOVED lines=9> */
[----:B------:R-:W-:Y:S02]  /*128b0*/  F2FP.F16.F32.PACK_AB R8, RZ, R8 ;  /* 0x00000008ff08723e */ /* 0x000fe400000000ff */
[----:B------:R-:W-:Y:S01]  /*128c0*/  ISETP.GT.AND P1, PT, R0, 0x91, P2 ;  /* 0x000000910000780c */ /* 0x000fe20001724270 */
[----:B------:R1:W-:Y:S01]  /*128d0*/  @P4 STG.E.U16 desc[UR36][R4.64+0x120], R10 ;  /* 0x0001200a04004986 */ /* 0x0003e2000c101524 */
[----:B--2---:R-:W-:Y:S01]  /*128e0*/  PRMT R12, R8, 0x7610, R12 ;  /* 0x00007610080c7816 */ /* 0x004fe2000000000c */
[-C--:B------:R-:W-:Y:S01]  /*128f0*/  FMUL R8, R199, R2.reuse ;  /* 0x00000002c7087220 */ /* 0x080fe20000400000 */
[----:B0-----:R-:W-:Y:S01]  /*12900*/  F2FP.F16.F32.PACK_AB R9, RZ, R3 ;  /* 0x00000003ff09723e */ /* 0x001fe200000000ff */
[----:B------:R-:W-:Y:S01]  /*12910*/  FMUL R3, R200, R2 ;  /* 0x00000002c8037220 */ /* 0x000fe20000400000 */
[----:B------:R-:W-:Y:S01]  /*12920*/  ISETP.GT.AND P4, PT, R0, 0x98, P3 ;  /* 0x000000980000780c */ /* 0x000fe20001f84270 */
[----:B------:R0:W-:Y:S03]  /*12930*/  @P5 STG.E.U16 desc[UR36][R4.64+0x122], R11 ;  /* 0x0001220b04005986 */ /* 0x0001e6000c101524 */
[----:B------:R-:W-:-:S02]  /*12940*/  F2FP.F16.F32.PACK_AB R3, RZ, R3 ;  /* 0x00000003ff03723e */ /* 0x000fc400000000ff */
[----:B-1----:R-:W-:Y:S01]  /*12950*/  PRMT R10, R9, 0x7610, R10 ;  /* 0x00007610090a7816 */ /* 0x002fe2000000000a */
[----:B------:R-:W-:Y:S01]  /*12960*/  FMUL R9, R198, R2 ;  /* 0x00000002c6097220 */ /* 0x000fe20000400000 */
[----:B------:R-:W-:Y:S01]  /*12970*/  F2FP.F16.F32.PACK_AB R8, RZ, R8 ;  /* 0x00000008ff08723e */ /* 0x000fe200000000ff */
[----:B------:R1:W-:Y:S01]  /*12980*/  @P0 STG.E.U16 desc[UR36][R6.64+0x120], R12 ;  /* 0x0001200c06000986 */ /* 0x0003e2000c101524 */
[----:B0-----:R-:W-:Y:S01]  /*12990*/  PRMT R11, R3, 0x7610, R11 ;  /* 0x00007610030b7816 */ /* 0x001fe2000000000b */
[----:B------:R-:W-:Y:S01]  /*129a0*/  FMUL R3, R197, R2 ;  /* 0x00000002c5037220 */ /* 0x000fe20000400000 */
[C---:B------:R-:W-:Y:S01]  /*129b0*/  ISETP.GT.AND P5, PT, R0.reuse, 0x99, P3 ;  /* 0x000000990000780c */ /* 0x040fe20001fa4270 */
[----:B------:R0:W-:Y:S01]  /*129c0*/  @P1 STG.E.U16 desc[UR36][R6.64+0x122], R10 ;  /* 0x0001220a06001986 */ /* 0x0001e2000c101524 */
[----:B------:R-:W-:Y:S02]  /*129d0*/  ISETP.GT.AND P1, PT, R0, 0x98, P2 ;  /* 0x000000980000780c */ /* 0x000fe40001724270 */
[----:B------:R-:W-:-:S02]  /*129e0*/  F2FP.F16.F32.PACK_AB R9, RZ, R9 ;  /* 0x00000009ff09723e */ /* 0x000fc400000000ff */
[----:B-1----:R-:W-:Y:S02]  /*129f0*/  PRMT R12, R8, 0x7610, R12 ;  /* 0x00007610080c7816 */ /* 0x002fe4000000000c */
[----:B------:R-:W-:Y:S01]  /*12a00*/  F2FP.F16.F32.PACK_AB R8, RZ, R3 ;  /* 0x00000003ff08723e */ /* 0x000fe200000000ff */
[-C--:B------:R-:W-:Y:S01]  /*12a10*/  FMUL R3, R196, R2.reuse ;  /* 0x00000002c4037220 */ /* 0x080fe20000400000 */
[C---:B------:R-:W-:Y:S01]  /*12a20*/  ISETP.GT.AND P0, PT, R0.reuse, 0x99, P2 ;  /* 0x000000990000780c */ /* 0x040fe20001704270 */
[----:B------:R1:W-:Y:S01]  /*12a30*/  @P4 STG.E.U16 desc[UR36][R4.64+0x130], R11 ;  /* 0x0001300b04004986 */ /* 0x0003e2000c101524 */
[----:B------:R-:W-:Y:S02]  /*12a40*/  ISETP.GT.AND P4, PT, R0, 0xa0, P3 ;  /* 0x000000a00000780c */ /* 0x000fe40001f84270 */
[----:B------:R-:W-:Y:S02]  /*12a50*/  PRMT R13, R9, 0x7610, R13 ;  /* 0x00007610090d7816 */ /* 0x000fe4000000000d */
        /* <DEDUP_REMOVED lines=68> */
[----:B------:R-:W-:Y:S02]  /*12ea0*/  ISETP.GT.AND P1, PT, R0, 0xb8, P2 ;  /* 0x000000b80000780c */ /* 0x000fe40001724270 */
[----:B------:R-:W-:Y:S02]  /*12eb0*/  F2FP.F16.F32.PACK_AB R8, RZ, R8 ;  /* 0x00000008ff08723e */ /* 0x000fe400000000ff */
[----:B0-----:R-:W-:Y:S01]  /*12ec0*/  PRMT R10, R9, 0x7610, R10 ;  /* 0x00007610090a7816 */ /* 0x001fe2000000000a */
[-C--:B------:R-:W-:Y:S01]  /*12ed0*/  FMUL R9, R180, R2.reuse ;  /* 0x00000002b4097220 */ /* 0x080fe20000400000 */
[----:B-1----:R-:W-:Y:S01]  /*12ee0*/  PRMT R11, R3, 0x7610, R11 ;  /* 0x00007610030b7816 */ /* 0x002fe2000000000b */
[----:B------:R-:W-:Y:S01]  /*12ef0*/  FMUL R3, R179, R2 ;  /* 0x00000002b3037220 */ /* 0x000fe20000400000 */
[----:B------:R0:W-:Y:S02]  /*12f00*/  @P5 STG.E.U16 desc[UR36][R4.64+0x170], R12 ;  /* 0x0001700c04005986 */ /* 0x0001e4000c101524 */
[----:B------:R-:W-:-:S02]  /*12f10*/  F2FP.F16.F32.PACK_AB R9, RZ, R9 ;  /* 0x00000009ff09723e */ /* 0x000fc400000000ff */
[C---:B------:R-:W-:Y:S02]  /*12f20*/  ISETP.GT.AND P4, PT, R0.reuse, 0xb9, P2 ;  /* 0x000000b90000780c */ /* 0x040fe40001784270 */
[----:B------:R-:W-:Y:S02]  /*12f30*/  ISETP.GT.AND P5, PT, R0, 0xc0, P3 ;  /* 0x000000c00000780c */ /* 0x000fe40001fa4270 */
[----:B0-----:R-:W-:Y:S02]  /*12f40*/  PRMT R12, R8, 0x7610, R12 ;  /* 0x00007610080c7816 */ /* 0x001fe4000000000c */
[----:B------:R-:W-:Y:S01]  /*12f50*/  F2FP.F16.F32.PACK_AB R8, RZ, R3 ;  /* 0x00000003ff08723e */ /* 0x000fe200000000ff */
[----:B------:R-:W-:Y:S01]  /*12f60*/  FMUL R3, R178, R2 ;  /* 0x00000002b2037220 */ /* 0x000fe20000400000 */
[----:B------:R-:W-:Y:S01]  /*12f70*/  PRMT R13, R9, 0x7610, R13 ;  /* 0x00007610090d7816 */ /* 0x000fe2000000000d */
[----:B------:R0:W-:Y:S01]  /*12f80*/  @P6 STG.E.U16 desc[UR36][R4.64+0x172], R10 ;  /* 0x0001720a04006986 */ /* 0x0001e2000c101524 */
[----:B------:R-:W-:-:S02]  /*12f90*/  ISETP.GT.AND P0, PT, R0, 0xc1, P3 ;  /* 0x000000c10000780c */ /* 0x000fc40001f04270 */
[----:B------:R-:W-:Y:S01]  /*12fa0*/  F2FP.F16.F32.PACK_AB R9, RZ, R3 ;  /* 0x00000003ff09723e */ /* 0x000fe200000000ff */
[----:B------:R1:W-:Y:S01]  /*12fb0*/  @P1 STG.E.U16 desc[UR36][R6.64+0x170], R11 ;  /* 0x0001700b06001986 */ /* 0x0003e2000c101524 */
[-C--:B------:R-:W-:Y:S01]  /*12fc0*/  FMUL R3, R176, R2.reuse ;  /* 0x00000002b0037220 */ /* 0x080fe20000400000 */
[----:B------:R-:W-:Y:S02]  /*12fd0*/  ISETP.GT.AND P1, PT, R0, 0xc0, P2 ;  /* 0x000000c00000780c */ /* 0x000fe40001724270 */
        /* <DEDUP_REMOVED lines=40> */
[C---:B------:R-:W-:Y:S01]  /*13260*/  ISETP.GT.AND P0, PT, R0.reuse, 0xd0, P2 ;  /* 0x000000d00000780c */ /* 0x040fe20001704270 */
        /* <DEDUP_REMOVED lines=11> */
[----:B------:R-:W-:Y:S01]  /*13320*/  ISETP.GT.AND P5, PT, R0, 0xd9, P3 ;  /* 0x000000d90000780c */ /* 0x000fe20001fa4270 */
[----:B------:R-:W-:Y:S01]  /*13330*/  FMUL R8, R166, R2 ;  /* 0x00000002a6087220 */ /* 0x000fe20000400000 */
[----:B------:R-:W-:Y:S01]  /*13340*/  @P0 STG.E.U16 desc[UR36][R6.64+0x1a0], R14 ;  /* 0x0001a00e06000986 */ /* 0x000fe2000c101524 */
[----:B------:R-:W-:-:S03]  /*13350*/  ISETP.GT.AND P0, PT, R0, 0xd8, P2 ;  /* 0x000000d80000780c */ /* 0x000fc60001704270 */
[----:B------:R0:W-:Y:S01]  /*13360*/  @P1 STG.E.U16 desc[UR36][R6.64+0x1a2], R9 ;  /* 0x0001a20906001986 */ /* 0x0001e2000c101524 */
[----:B------:R-:W-:Y:S02]  /*13370*/  F2FP.F16.F32.PACK_AB R8, RZ, R8 ;  /* 0x00000008ff08723e */ /* 0x000fe400000000ff */
[----:B------:R-:W-:Y:S02]  /*13380*/  ISETP.GT.AND P1, PT, R0, 0xd9, P2 ;  /* 0x000000d90000780c */ /* 0x000fe40001724270 */
        /* <DEDUP_REMOVED lines=16> */
[----:B------:R1:W-:Y:S01]  /*13490*/  @P1 STG.E.U16 desc[UR36][R6.64+0x1b2], R10 ;  /* 0x0001b20a06001986 */ /* 0x0003e2000c101524 */
[----:B------:R-:W-:Y:S02]  /*134a0*/  ISETP.GT.AND P1, PT, R0, 0xe0, P2 ;  /* 0x000000e00000780c */ /* 0x000fe40001724270 */
[----:B0-----:R-:W-:Y:S02]  /*134b0*/  PRMT R12, R8, 0x7610, R12 ;  /* 0x00007610080c7816 */ /* 0x001fe4000000000c */
[----:B------:R-:W-:Y:S01]  /*134c0*/  F2FP.F16.F32.PACK_AB R8, RZ, R3 ;  /* 0x00000003ff08723e */ /* 0x000fe200000000ff */
[-C--:B------:R-:W-:Y:S01]  /*134d0*/  FMUL R3, R160, R2.reuse ;  /* 0x00000002a0037220 */ /* 0x080fe20000400000 */
[----:B------:R-:W-:Y:S01]  /*134e0*/  ISETP.GT.AND P0, PT, R0, 0xe1, P2 ;  /* 0x000000e10000780c */ /* 0x000fe20001704270 */
[----:B------:R0:W-:Y:S01]  /*134f0*/  @P4 STG.E.U16 desc[UR36][R4.64+0x1c0], R11 ;  /* 0x0001c00b04004986 */ /* 0x0001e2000c101524 */
[----:B-1----:R-:W-:Y:S02]  /*13500*/  PRMT R10, R9, 0x7610, R10 ;  /* 0x00007610090a7816 */ /* 0x002fe4000000000a */
[----:B------:R-:W-:Y:S01]  /*13510*/  PRMT R13, R8, 0x7610, R13 ;  /* 0x00007610080d7816 */ /* 0x000fe2000000000d */
[----:B------:R-:W-:Y:S01]  /*13520*/  @P5 STG.E.U16 desc[UR36][R4.64+0x1c2], R12 ;  /* 0x0001c20c04005986 */ /* 0x000fe2000c101524 */
[----:B------:R-:W-:Y:S01]  /*13530*/  FMUL R8, R159, R2 ;  /* 0x000000029f087220 */ /* 0x000fe20000400000 */
[----:B------:R-:W-:-:S02]  /*13540*/  ISETP.GT.AND P4, PT, R0, 0xe8, P3 ;  /* 0x000000e80000780c */ /* 0x000fc40001f84270 */
[----:B------:R-:W-:Y:S01]  /*13550*/  F2FP.F16.F32.PACK_AB R9, RZ, R3 ;  /* 0x00000003ff09723e */ /* 0x000fe200000000ff */
[----:B------:R-:W-:Y:S01]  /*13560*/  FMUL R3, R158, R2 ;  /* 0x000000029e037220 */ /* 0x000fe20000400000 */
[C---:B------:R-:W-:Y:S02]  /*13570*/  ISETP.GT.AND P5, PT, R0.reuse, 0xe9, P3 ;  /* 0x000000e90000780c */ /* 0x040fe40001fa4270 */
[----:B------:R-:W-:Y:S02]  /*13580*/  ISETP.GT.AND P6, PT, R0, 0xe8, P2 ;  /* 0x000000e80000780c */ /* 0x000fe400017c4270 */
[----:B------:R-:W-:Y:S01]  /*13590*/  F2FP.F16.F32.PACK_AB R8, RZ, R8 ;  /* 0x00000008ff08723e */ /* 0x000fe200000000ff */
[----:B------:R1:W-:Y:S01]  /*135a0*/  @P1 STG.E.U16 desc[UR36][R6.64+0x1c0], R10 ;  /* 0x0001c00a06001986 */ /* 0x0003e2000c101524 */
[----:B------:R-:W-:Y:S02]  /*135b0*/  F2FP.F16.F32.PACK_AB R3, RZ, R3 ;  /* 0x00000003ff03723e */ /* 0x000fe400000000ff */
[----:B0-----:R-:W-:-:S02]  /*135c0*/  PRMT R11, R8, 0x7610, R11 ;  /* 0x00007610080b7816 */ /* 0x001fc4000000000b */
[----:B------:R-:W-:Y:S01]  /*135d0*/  PRMT R18, R3, 0x7610, R18 ;  /* 0x0000761003127816 */ /* 0x000fe20000000012 */
[----:B------:R0:W-:Y:S01]  /*135e0*/  @P0 STG.E.U16 desc[UR36][R6.64+0x1c2], R13 ;  /* 0x0001c20d06000986 */ /* 0x0001e2000c101524 */
[----:B-1----:R-:W-:Y:S01]  /*135f0*/  PRMT R10, R9, 0x7610, R10 ;  /* 0x00007610090a7816 */ /* 0x002fe2000000000a */
[----:B------:R-:W-:-:S04]  /*13600*/  FMUL R3, R157, R2 ;  /* 0x000000029d037220 */ /* 0x000fc80000400000 */
[----:B------:R-:W-:Y:S01]  /*13610*/  @P4 STG.E.U16 desc[UR36][R4.64+0x1d0], R10 ;  /* 0x0001d00a04004986 */ /* 0x000fe2000c101524 */
[----:B------:R-:W-:-:S03]  /*13620*/  ISETP.GT.AND P4, PT, R0, 0xe9, P2 ;  /* 0x000000e90000780c */ /* 0x000fc60001784270 */
[----:B------:R1:W-:Y:S01]  /*13630*/  @P5 STG.E.U16 desc[UR36][R4.64+0x1d2], R11 ;  /* 0x0001d20b04005986 */ /* 0x0003e2000c101524 */
[----:B------:R-:W-:-:S03]  /*13640*/  ISETP.GT.AND P5, PT, R0, 0xf0, P3 ;  /* 0x000000f00000780c */ /* 0x000fc60001fa4270 */
[----:B------:R-:W-:Y:S01]  /*13650*/  @P6 STG.E.U16 desc[UR36][R6.64+0x1d0], R18 ;  /* 0x0001d01206006986 */ /* 0x000fe2000c101524 */
[----:B------:R-:W-:Y:S01]  /*13660*/  ISETP.GT.AND P6, PT, R0, 0xf1, P3 ;  /* 0x000000f10000780c */ /* 0x000fe20001fc4270 */
[-C--:B------:R-:W-:Y:S01]  /*13670*/  FMUL R8, R156, R2.reuse ;  /* 0x000000029c087220 */ /* 0x080fe20000400000 */
[----:B------:R-:W-:Y:S01]  /*13680*/  FMUL R9, R155, R2 ;  /* 0x000000029b097220 */ /* 0x000fe20000400000 */
[----:B0-----:R-:W-:-:S03]  /*13690*/  F2FP.F16.F32.PACK_AB R13, RZ, R3 ;  /* 0x00000003ff0d723e */ /* 0x001fc600000000ff */
[----:B------:R-:W-:Y:S02]  /*136a0*/  F2FP.F16.F32.PACK_AB R14, RZ, R8 ;  /* 0x00000008ff0e723e */ /* 0x000fe400000000ff */
[----:B------:R-:W-:Y:S01]  /*136b0*/  F2FP.F16.F32.PACK_AB R15, RZ, R9 ;  /* 0x00000009ff0f723e */ /* 0x000fe200000000ff */
[----:B------:R-:W-:Y:S01]  /*136c0*/  @P4 STG.E.U16 desc[UR36][R6.64+0x1d2], R13 ;  /* 0x0001d20d06004986 */ /* 0x000fe2000c101524 */
[----:B------:R-:W-:-:S03]  /*136d0*/  ISETP.GT.AND P4, PT, R0, 0xf1, P2 ;  /* 0x000000f10000780c */ /* 0x000fc60001784270 */
[----:B------:R-:W-:Y:S04]  /*136e0*/  @P5 STG.E.U16 desc[UR36][R4.64+0x1e0], R14 ;  /* 0x0001e00e04005986 */ /* 0x000fe8000c101524 */
[----:B------:R-:W-:Y:S01]  /*136f0*/  @P6 STG.E.U16 desc[UR36][R4.64+0x1e2], R15 ;  /* 0x0001e20f04006986 */ /* 0x000fe2000c101524 */
[----:B------:R-:W-:Y:S01]  /*13700*/  ISETP.GT.AND P6, PT, R0, 0xf0, P2 ;  /* 0x000000f00000780c */ /* 0x000fe200017c4270 */
[-C--:B-1----:R-:W-:Y:S01]  /*13710*/  FMUL R11, R154, R2.reuse ;  /* 0x000000029a0b7220 */ /* 0x082fe20000400000 */
[----:B------:R-:W-:-:S04]  /*13720*/  FMUL R12, R23, R2 ;  /* 0x00000002170c7220 */ /* 0x000fc80000400000 */
[----:B------:R-:W-:Y:S02]  /*13730*/  F2FP.F16.F32.PACK_AB R11, RZ, R11 ;  /* 0x0000000bff0b723e */ /* 0x000fe400000000ff */
[----:B------:R-:W-:Y:S02]  /*13740*/  F2FP.F16.F32.PACK_AB R12, RZ, R12 ;  /* 0x0000000cff0c723e */ /* 0x000fe400000000ff */
[C---:B------:R-:W-:Y:S02]  /*13750*/  ISETP.GT.AND P5, PT, R0.reuse, 0xf8, P3 ;  /* 0x000000f80000780c */ /* 0x040fe40001fa4270 */
[----:B------:R-:W-:Y:S01]  /*13760*/  ISETP.GT.AND P3, PT, R0, 0xf9, P3 ;  /* 0x000000f90000780c */ /* 0x000fe20001f64270 */
[----:B------:R-:W-:Y:S01]  /*13770*/  @P6 STG.E.U16 desc[UR36][R6.64+0x1e0], R11 ;  /* 0x0001e00b06006986 */ /* 0x000fe2000c101524 */
[----:B------:R-:W-:-:S03]  /*13780*/  FMUL R10, R22, R2 ;  /* 0x00000002160a7220 */ /* 0x000fc60000400000 */
[----:B------:R0:W-:Y:S01]  /*13790*/  @P4 STG.E.U16 desc[UR36][R6.64+0x1e2], R12 ;  /* 0x0001e20c06004986 */ /* 0x0001e2000c101524 */
[----:B------:R-:W-:Y:S01]  /*137a0*/  ISETP.GT.AND P4, PT, R0, 0xf8, P2 ;  /* 0x000000f80000780c */ /* 0x000fe20001784270 */
[-C--:B------:R-:W-:Y:S01]  /*137b0*/  FMUL R9, R21, R2.reuse ;  /* 0x0000000215097220 */ /* 0x080fe20000400000 */
[-C--:B------:R-:W-:Y:S01]  /*137c0*/  FMUL R8, R19, R2.reuse ;  /* 0x0000000213087220 */ /* 0x080fe20000400000 */
[----:B------:R-:W-:Y:S01]  /*137d0*/  FMUL R3, R20, R2 ;  /* 0x0000000214037220 */ /* 0x000fe20000400000 */
[----:B------:R-:W-:Y:S02]  /*137e0*/  F2FP.F16.F32.PACK_AB R10, RZ, R10 ;  /* 0x0000000aff0a723e */ /* 0x000fe400000000ff */
[----:B------:R-:W-:Y:S02]  /*137f0*/  ISETP.GT.AND P2, PT, R0, 0xf9, P2 ;  /* 0x000000f90000780c */ /* 0x000fe40001744270 */
[----:B------:R-:W-:Y:S02]  /*13800*/  F2FP.F16.F32.PACK_AB R9, RZ, R9 ;  /* 0x00000009ff09723e */ /* 0x000fe400000000ff */
[----:B------:R-:W-:-:S02]  /*13810*/  F2FP.F16.F32.PACK_AB R8, RZ, R8 ;  /* 0x00000008ff08723e */ /* 0x000fc400000000ff */
[----:B------:R-:W-:Y:S01]  /*13820*/  F2FP.F16.F32.PACK_AB R3, RZ, R3 ;  /* 0x00000003ff03723e */ /* 0x000fe200000000ff */
[----:B------:R-:W-:Y:S01]  /*13830*/  @P5 STG.E.U16 desc[UR36][R4.64+0x1f0], R10 ;  /* 0x0001f00a04005986 */ /* 0x000fe2000c101524 */
[----:B0-----:R-:W-:Y:S01]  /*13840*/  PRMT R12, R8, 0x7610, R12 ;  /* 0x00007610080c7816 */ /* 0x001fe2000000000c */
[----:B------:R-:W-:Y:S01]  /*13850*/  @P4 IMAD.MOV.U32 R8, RZ, RZ, R6 ;  /* 0x000000ffff084224 */ /* 0x000fe200078e0006 */
[----:B------:R-:W-:Y:S01]  /*13860*/  PRMT R11, R3, 0x7610, R11 ;  /* 0x00007610030b7816 */ /* 0x000fe2000000000b */
[----:B------:R0:W-:Y:S01]  /*13870*/  @P3 STG.E.U16 desc[UR36][R4.64+0x1f2], R9 ;  /* 0x0001f20904003986 */ /* 0x0001e2000c101524 */
[----:B------:R-:W-:Y:S01]  /*13880*/  USHF.L.U32 UR12, UR8, 0x8, URZ ;  /* 0x00000008080c7899 */ /* 0x000fe2000800063f */
[----:B------:R-:W-:Y:S01]  /*13890*/  ISETP.GT.AND P1, PT, R153, 0x80, PT ;  /* 0x000000809900780c */ /* 0x000fe20003f24270 */
[----:B------:R-:W-:Y:S01]  /*138a0*/  USHF.L.U64.HI UR11, UR8, 0x8, UR9 ;  /* 0x00000008080b7899 */ /* 0x000fe20008010209 */
[----:B0-----:R-:W-:-:S03]  /*138b0*/  @P4 IMAD.MOV.U32 R9, RZ, RZ, R7 ;  /* 0x000000ffff094224 */ /* 0x001fc600078e0007 */
[----:B------:R-:W-:Y:S02]  /*138c0*/  MOV R3, UR12 ;  /* 0x0000000c00037c02 */ /* 0x000fe40008000f00 */
[----:B------:R0:W-:Y:S01]  /*138d0*/  @P4 STG.E.U16 desc[UR36][R8.64+0x1f0], R11 ;  /* 0x0001f00b08004986 */ /* 0x0001e2000c101524 */
[C---:B------:R-:W-:Y:S02]  /*138e0*/  ISETP.GT.AND P3, PT, R0.reuse, RZ, P1 ;  /* 0x000000ff0000720c */ /* 0x040fe40000f64270 */
[----:B------:R-:W-:Y:S01]  /*138f0*/  ISETP.GT.AND P4, PT, R0, 0x1, P1 ;  /* 0x000000010000780c */ /* 0x000fe20000f84270 */
[-C--:B------:R-:W-:Y:S01]  /*13900*/  FMUL R24, R24, R2.reuse ;  /* 0x0000000218187220 */ /* 0x080fe20000400000 */
[----:B------:R-:W-:Y:S01]  /*13910*/  FMUL R25, R25, R2 ;  /* 0x0000000219197220 */ /* 0x000fe20000400000 */
[----:B0-----:R-:W-:Y:S02]  /*13920*/  @P2 IMAD.MOV.U32 R8, RZ, RZ, R6 ;  /* 0x000000ffff082224 */ /* 0x001fe400078e0006 */
[----:B------:R-:W-:-:S02]  /*13930*/  @P2 IMAD.MOV.U32 R9, RZ, RZ, R7 ;  /* 0x000000ffff092224 */ /* 0x000fc400078e0007 */
[----:B------:R-:W-:-:S03]  /*13940*/  IMAD.U32 R7, RZ, RZ, UR11 ;  /* 0x0000000bff077e24 */ /* 0x000fc6000f8e00ff */
[----:B------:R0:W-:Y:S01]  /*13950*/  @P2 STG.E.U16 desc[UR36][R8.64+0x1f2], R12 ;  /* 0x0001f20c08002986 */ /* 0x0001e2000c101524 */
[C---:B------:R-:W-:Y:S02]  /*13960*/  IADD3 R6, P2, P6, R4.reuse, UR5, R3 ;  /* 0x0000000504067c10 */ /* 0x040fe4000fe5e003 */
[----:B------:R-:W-:Y:S02]  /*13970*/  IADD3 R4, P5, R4, UR12, RZ ;  /* 0x0000000c04047c10 */ /* 0x000fe4000ffbe0ff */
[----:B------:R-:W-:Y:S02]  /*13980*/  IADD3.X R7, R5, UR4, R7, P2, P6 ;  /* 0x0000000405077c10 */ /* 0x000fe400097ec407 */
[----:B------:R-:W-:Y:S02]  /*13990*/  ISETP.GT.AND P0, PT, R153, 0x88, PT ;  /* 0x000000889900780c */ /* 0x000fe40003f04270 */
[----:B------:R-:W-:Y:S02]  /*139a0*/  F2FP.F16.F32.PACK_AB R24, RZ, R24 ;  /* 0x00000018ff18723e */ /* 0x000fe400000000ff */
[----:B------:R-:W-:-:S02]  /*139b0*/  IADD3.X R5, R5, UR11, RZ, P5, !PT ;  /* 0x0000000b05057c10 */ /* 0x000fc4000affe4ff */
[----:B------:R-:W-:Y:S02]  /*139c0*/  F2FP.F16.F32.PACK_AB R25, RZ, R25 ;  /* 0x00000019ff19723e */ /* 0x000fe400000000ff */
[C---:B------:R-:W-:Y:S01]  /*139d0*/  ISETP.GT.AND P2, PT, R0.reuse, RZ, P0 ;  /* 0x000000ff0000720c */ /* 0x040fe20000744270 */
[----:B------:R-:W-:Y:S01]  /*139e0*/  @P3 STG.E.U16 desc[UR36][R4.64], R24 ;  /* 0x0000001804003986 */ /* 0x000fe2000c101524 */
[----:B------:R-:W-:Y:S01]  /*139f0*/  ISETP.GT.AND P3, PT, R0, 0x1, P0 ;  /* 0x000000010000780c */ /* 0x000fe20000764270 */
[-C--:B------:R-:W-:Y:S02]  /*13a00*/  FMUL R26, R26, R2.reuse ;  /* 0x000000021a1a7220 */ /* 0x080fe40000400000 */
[----:B------:R-:W-:Y:S01]  /*13a10*/  @P4 STG.E.U16 desc[UR36][R4.64+0x2], R25 ;  /* 0x0000021904004986 */ /* 0x000fe2000c101524 */
[----:B------:R-:W-:Y:S01]  /*13a20*/  ISETP.GT.AND P4, PT, R0, 0x8, P1 ;  /* 0x000000080000780c */ /* 0x000fe20000f84270 */
[-C--:B------:R-:W-:Y:S01]  /*13a30*/  FMUL R27, R27, R2.reuse ;  /* 0x000000021b1b7220 */ /* 0x080fe20000400000 */
[----:B0-----:R-:W-:Y:S01]  /*13a40*/  IADD3 R8, P5, R4, UR5, RZ ;  /* 0x0000000504087c10 */ /* 0x001fe2000ffbe0ff */
[----:B------:R-:W-:Y:S01]  /*13a50*/  FMUL R28, R28, R2 ;  /* 0x000000021c1c7220 */ /* 0x000fe20000400000 */
[----:B------:R-:W-:-:S02]  /*13a60*/  F2FP.F16.F32.PACK_AB R26, RZ, R26 ;  /* 0x0000001aff1a723e */ /* 0x000fc400000000ff */
[----:B------:R-:W-:Y:S02]  /*13a70*/  IADD3.X R9, R5, UR4, RZ, P5, !PT ;  /* 0x0000000405097c10 */ /* 0x000fe4000affe4ff */
[----:B------:R-:W-:Y:S02]  /*13a80*/  F2FP.F16.F32.PACK_AB R27, RZ, R27 ;  /* 0x0000001bff1b723e */ /* 0x000fe400000000ff */
[----:B------:R-:W-:Y:S01]  /*13a90*/  F2FP.F16.F32.PACK_AB R28, RZ, R28 ;  /* 0x0000001cff1c723e */ /* 0x000fe200000000ff */
[----:B------:R-:W-:Y:S01]  /*13aa0*/  @P2 STG.E.U16 desc[UR36][R8.64], R26 ;  /* 0x0000001a08002986 */ /* 0x000fe2000c101524 */
[C---:B------:R-:W-:Y:S02]  /*13ab0*/  ISETP.GT.AND P5, PT, R0.reuse, 0x9, P1 ;  /* 0x000000090000780c */ /* 0x040fe40000fa4270 */
[C---:B------:R-:W-:Y:S01]  /*13ac0*/  ISETP.GT.AND P2, PT, R0.reuse, 0x8, P0 ;  /* 0x000000080000780c */ /* 0x040fe20000744270 */
[----:B------:R-:W-:Y:S01]  /*13ad0*/  @P3 STG.E.U16 desc[UR36][R8.64+0x2], R27 ;  /* 0x0000021b08003986 */ /* 0x000fe2000c101524 */
[-C--:B------:R-:W-:Y:S01]  /*13ae0*/  FMUL R29, R29, R2.reuse ;  /* 0x000000021d1d7220 */ /* 0x080fe20000400000 */
[----:B------:R-:W-:Y:S01]  /*13af0*/  ISETP.GT.AND P3, PT, R0, 0x9, P0 ;  /* 0x000000090000780c */ /* 0x000fe20000764270 */
[-C--:B------:R-:W-:Y:S01]  /*13b00*/  FMUL R30, R30, R2.reuse ;  /* 0x000000021e1e7220 */ /* 0x080fe20000400000 */
[----:B------:R-:W-:Y:S01]  /*13b10*/  @P4 STG.E.U16 desc[UR36][R4.64+0x10], R28 ;  /* 0x0000101c04004986 */ /* 0x000fe2000c101524 */
[----:B------:R-:W-:Y:S01]  /*13b20*/  ISETP.GT.AND P4, PT, R0, 0x10, P1 ;  /* 0x000000100000780c */ /* 0x000fe20000f84270 */
[-C--:B------:R-:W-:Y:S01]  /*13b30*/  FMUL R31, R31, R2.reuse ;  /* 0x000000021f1f7220 */ /* 0x080fe20000400000 */
[----:B------:R-:W-:Y:S01]  /*13b40*/  IADD3 R10, P6, R4, UR5, RZ ;  /* 0x00000005040a7c10 */ /* 0x000fe2000ffde0ff */
[----:B------:R-:W-:Y:S01]  /*13b50*/  FMUL R32, R32, R2 ;  /* 0x0000000220207220 */ /* 0x000fe20000400000 */
[----:B------:R-:W-:-:S02]  /*13b60*/  F2FP.F16.F32.PACK_AB R29, RZ, R29 ;  /* 0x0000001dff1d723e */ /* 0x000fc400000000ff */
[----:B------:R-:W-:Y:S02]  /*13b70*/  F2FP.F16.F32.PACK_AB R30, RZ, R30 ;  /* 0x0000001eff1e723e */ /* 0x000fe400000000ff */
[----:B------:R-:W-:Y:S02]  /*13b80*/  IADD3.X R11, R5, UR4, RZ, P6, !PT ;  /* 0x00000004050b7c10 */ /* 0x000fe4000b7fe4ff */
[----:B------:R-:W-:Y:S01]  /*13b90*/  F2FP.F16.F32.PACK_AB R31, RZ, R31 ;  /* 0x0000001fff1f723e */ /* 0x000fe200000000ff */
[----:B------:R-:W-:Y:S01]  /*13ba0*/  @P5 STG.E.U16 desc[UR36][R4.64+0x12], R29 ;  /* 0x0000121d04005986 */ /* 0x000fe2000c101524 */
[----:B------:R-:W-:Y:S02]  /*13bb0*/  F2FP.F16.F32.PACK_AB R32, RZ, R32 ;  /* 0x00000020ff20723e */ /* 0x000fe400000000ff */
[C---:B------:R-:W-:Y:S01]  /*13bc0*/  ISETP.GT.AND P5, PT, R0.reuse, 0x11, P1 ;  /* 0x000000110000780c */ /* 0x040fe20000fa4270 */
[----:B------:R-:W-:Y:S01]  /*13bd0*/  @P2 STG.E.U16 desc[UR36][R10.64+0x10], R30 ;  /* 0x0000101e0a002986 */ /* 0x000fe2000c101524 */
[----:B------:R-:W-:Y:S01]  /*13be0*/  ISETP.GT.AND P2, PT, R0, 0x10, P0 ;  /* 0x000000100000780c */ /* 0x000fe20000744270 */
[----:B------:R-:W-:-:S02]  /*13bf0*/  FMUL R33, R33, R2 ;  /* 0x0000000221217220 */ /* 0x000fc40000400000 */
[----:B------:R-:W-:Y:S01]  /*13c00*/  @P3 STG.E.U16 desc[UR36][R6.64+0x12], R31 ;  /* 0x0000121f06003986 */ /* 0x000fe2000c101524 */
[----:B------:R-:W-:Y:S01]  /*13c10*/  ISETP.GT.AND P3, PT, R0, 0x11, P0 ;  /* 0x000000110000780c */ /* 0x000fe20000764270 */
[-C--:B------:R-:W-:Y:S02]  /*13c20*/  FMUL R34, R34, R2.reuse ;  /* 0x0000000222227220 */ /* 0x080fe40000400000 */
[----:B------:R-:W-:Y:S01]  /*13c30*/  @P4 STG.E.U16 desc[UR36][R4.64+0x20], R32 ;  /* 0x0000202004004986 */ /* 0x000fe2000c101524 */
[----:B------:R-:W-:Y:S01]  /*13c40*/  ISETP.GT.AND P4, PT, R0, 0x18, P1 ;  /* 0x000000180000780c */ /* 0x000fe20000f84270 */
[-C--:B------:R-:W-:Y:S01]  /*13c50*/  FMUL R35, R35, R2.reuse ;  /* 0x0000000223237220 */ /* 0x080fe20000400000 */
[----:B------:R-:W-:Y:S01]  /*13c60*/  FMUL R36, R36, R2 ;  /* 0x0000000224247220 */ /* 0x000fe20000400000 */
[----:B------:R-:W-:Y:S02]  /*13c70*/  F2FP.F16.F32.PACK_AB R33, RZ, R33 ;  /* 0x00000021ff21723e */ /* 0x000fe400000000ff */
[----:B------:R-:W-:-:S02]  /*13c80*/  F2FP.F16.F32.PACK_AB R34, RZ, R34 ;  /* 0x00000022ff22723e */ /* 0x000fc400000000ff */
[----:B------:R-:W-:Y:S01]  /*13c90*/  F2FP.F16.F32.PACK_AB R35, RZ, R35 ;  /* 0x00000023ff23723e */ /* 0x000fe200000000ff */
[----:B------:R-:W-:Y:S01]  /*13ca0*/  @P5 STG.E.U16 desc[UR36][R4.64+0x22], R33 ;  /* 0x0000222104005986 */ /* 0x000fe2000c101524 */
[----:B------:R-:W-:Y:S02]  /*13cb0*/  F2FP.F16.F32.PACK_AB R36, RZ, R36 ;  /* 0x00000024ff24723e */ /* 0x000fe400000000ff */
[C---:B------:R-:W-:Y:S01]  /*13cc0*/  ISETP.GT.AND P5, PT, R0.reuse, 0x19, P1 ;  /* 0x000000190000780c */ /* 0x040fe20000fa4270 */
[----:B------:R-:W-:Y:S01]  /*13cd0*/  @P2 STG.E.U16 desc[UR36][R6.64+0x20], R34 ;  /* 0x0000202206002986 */ /* 0x000fe2000c101524 */
[C---:B------:R-:W-:Y:S01]  /*13ce0*/  ISETP.GT.AND P2, PT, R0.reuse, 0x18, P0 ;  /* 0x000000180000780c */ /* 0x040fe20000744270 */
[-C--:B------:R-:W-:Y:S02]  /*13cf0*/  FMUL R37, R37, R2.reuse ;  /* 0x0000000225257220 */ /* 0x080fe40000400000 */
[----:B------:R-:W-:Y:S01]  /*13d00*/  @P3 STG.E.U16 desc[UR36][R6.64+0x22], R35 ;  /* 0x0000222306003986 */ /* 0x000fe2000c101524 */
[----:B------:R-:W-:Y:S01]  /*13d10*/  ISETP.GT.AND P3, PT, R0, 0x19, P0 ;  /* 0x000000190000780c */ /* 0x000fe20000764270 */
[----:B------:R-:W-:-:S02]  /*13d20*/  FMUL R38, R38, R2 ;  /* 0x0000000226267220 */ /* 0x000fc40000400000 */
[----:B------:R-:W-:Y:S01]  /*13d30*/  @P4 STG.E.U16 desc[UR36][R4.64+0x30], R36 ;  /* 0x0000302404004986 */ /* 0x000fe2000c101524 */
[----:B------:R-:W-:Y:S01]  /*13d40*/  ISETP.GT.AND P4, PT, R0, 0x20, P1 ;  /* 0x000000200000780c */ /* 0x000fe20000f84270 */
[-C--:B------:R-:W-:Y:S01]  /*13d50*/  FMUL R39, R39, R2.reuse ;  /* 0x0000000227277220 */ /* 0x080fe20000400000 */
[----:B------:R-:W-:Y:S01]  /*13d60*/  FMUL R40, R40, R2 ;  /* 0x0000000228287220 */ /* 0x000fe20000400000 */
[----:B------:R-:W-:Y:S02]  /*13d70*/  F2FP.F16.F32.PACK_AB R37, RZ, R37 ;  /* 0x00000025ff25723e */ /* 0x000fe400000000ff */
[----:B------:R-:W-:Y:S02]  /*13d80*/  F2FP.F16.F32.PACK_AB R38, RZ, R38 ;  /* 0x00000026ff26723e */ /* 0x000fe400000000ff */
[----:B------:R-:W-:Y:S01]  /*13d90*/  F2FP.F16.F32.PACK_AB R39, RZ, R39 ;  /* 0x00000027ff27723e */ /* 0x000fe200000000ff */
[----:B------:R-:W-:Y:S01]  /*13da0*/  @P5 STG.E.U16 desc[UR36][R4.64+0x32], R37 ;  /* 0x0000322504005986 */ /* 0x000fe2000c101524 */
[----:B------:R-:W-:-:S02]  /*13db0*/  F2FP.F16.F32.PACK_AB R40, RZ, R40 ;  /* 0x00000028ff28723e */ /* 0x000fc400000000ff */
[C---:B------:R-:W-:Y:S01]  /*13dc0*/  ISETP.GT.AND P5, PT, R0.reuse, 0x21, P1 ;  /* 0x000000210000780c */ /* 0x040fe20000fa4270 */
[----:B------:R-:W-:Y:S01]  /*13dd0*/  @P2 STG.E.U16 desc[UR36][R6.64+0x30], R38 ;  /* 0x0000302606002986 */ /* 0x000fe2000c101524 */
[C---:B------:R-:W-:Y:S01]  /*13de0*/  ISETP.GT.AND P2, PT, R0.reuse, 0x20, P0 ;  /* 0x000000200000780c */ /* 0x040fe20000744270 */
[-C--:B------:R-:W-:Y:S02]  /*13df0*/  FMUL R41, R41, R2.reuse ;  /* 0x0000000229297220 */ /* 0x080fe40000400000 */
[----:B------:R-:W-:Y:S01]  /*13e00*/  @P3 STG.E.U16 desc[UR36][R6.64+0x32], R39 ;  /* 0x0000322706003986 */ /* 0x000fe2000c101524 */
[----:B------:R-:W-:Y:S01]  /*13e10*/  ISETP.GT.AND P3, PT, R0, 0x21, P0 ;  /* 0x000000210000780c */ /* 0x000fe20000764270 */
[-C--:B------:R-:W-:Y:S02]  /*13e20*/  FMUL R42, R42, R2.reuse ;  /* 0x000000022a2a7220 */ /* 0x080fe40000400000 */
[----:B------:R-:W-:Y:S01]  /*13e30*/  @P4 STG.E.U16 desc[UR36][R4.64+0x40], R40 ;  /* 0x0000402804004986 */ /* 0x000fe2000c101524 */
[----:B------:R-:W-:Y:S01]  /*13e40*/  ISETP.GT.AND P4, PT, R0, 0x28, P1 ;  /* 0x000000280000780c */ /* 0x000fe20000f84270 */
[-C--:B------:R-:W-:Y:S01]  /*13e50*/  FMUL R43, R43, R2.reuse ;  /* 0x000000022b2b7220 */ /* 0x080fe20000400000 */
[----:B------:R-:W-:Y:S01]  /*13e60*/  FMUL R44, R44, R2 ;  /* 0x000000022c2c7220 */ /* 0x000fe20000400000 */
[----:B------:R-:W-:-:S02]  /*13e70*/  F2FP.F16.F32.PACK_AB R41, RZ, R41 ;  /* 0x00000029ff29723e */ /* 0x000fc400000000ff */
[----:B------:R-:W-:Y:S02]  /*13e80*/  F2FP.F16.F32.PACK_AB R42, RZ, R42 ;  /* 0x0000002aff2a723e */ /* 0x000fe400000000ff */
        /* <DEDUP_REMOVED lines=357> */
[----:B------:R-:W-:Y:S01]  /*154e0*/  ISETP.GT.AND P2, PT, R0, 0xd8, P0 ;  /* 0x000000d80000780c */ /* 0x000fe20000744270 */
[-C--:B------:R-:W-:Y:S02]  /*154f0*/  FMUL R133, R133, R2.reuse ;  /* 0x0000000285857220 */ /* 0x080fe40000400000 */
[----:B------:R-:W-:Y:S01]  /*15500*/  @P3 STG.E.U16 desc[UR36][R6.64+0x1a2], R131 ;  /* 0x0001a28306003986 */ /* 0x000fe2000c101524 */
[----:B------:R-:W-:-:S03]  /*15510*/  FMUL R134, R134, R2 ;  /* 0x0000000286867220 */ /* 0x000fc60000400000 */
[----:B------:R-:W-:Y:S01]  /*15520*/  @P4 STG.E.U16 desc[UR36][R4.64+0x1b0], R132 ;  /* 0x0001b08404004986 */ /* 0x000fe2000c101524 */
[C---:B------:R-:W-:Y:S01]  /*15530*/  ISETP.GT.AND P4, PT, R0.reuse, 0xd9, P0 ;  /* 0x000000d90000780c */ /* 0x040fe20000784270 */
[----:B------:R-:W-:Y:S01]  /*15540*/  FMUL R135, R135, R2 ;  /* 0x0000000287877220 */ /* 0x000fe20000400000 */
[----:B------:R-:W-:Y:S02]  /*15550*/  F2FP.F16.F32.PACK_AB R133, RZ, R133 ;  /* 0x00000085ff85723e */ /* 0x000fe400000000ff */
[----:B------:R-:W-:Y:S02]  /*15560*/  F2FP.F16.F32.PACK_AB R134, RZ, R134 ;  /* 0x00000086ff86723e */ /* 0x000fe400000000ff */
[----:B------:R-:W-:Y:S01]  /*15570*/  F2FP.F16.F32.PACK_AB R135, RZ, R135 ;  /* 0x00000087ff87723e */ /* 0x000fe200000000ff */
[----:B------:R-:W-:Y:S01]  /*15580*/  @P5 STG.E.U16 desc[UR36][R4.64+0x1b2], R133 ;  /* 0x0001b28504005986 */ /* 0x000fe2000c101524 */
[----:B------:R-:W-:-:S03]  /*15590*/  ISETP.GT.AND P5, PT, R0, 0xe0, P1 ;  /* 0x000000e00000780c */ /* 0x000fc60000fa4270 */
[----:B------:R-:W-:Y:S01]  /*155a0*/  @P2 STG.E.U16 desc[UR36][R6.64+0x1b0], R134 ;  /* 0x0001b08606002986 */ /* 0x000fe2000c101524 */
[----:B------:R-:W-:Y:S01]  /*155b0*/  ISETP.GT.AND P2, PT, R0, 0xe1, P1 ;  /* 0x000000e10000780c */ /* 0x000fe20000f44270 */
[-C--:B------:R-:W-:Y:S01]  /*155c0*/  FMUL R136, R136, R2.reuse ;  /* 0x0000000288887220 */ /* 0x080fe20000400000 */
[C---:B------:R-:W-:Y:S01]  /*155d0*/  ISETP.GT.AND P3, PT, R0.reuse, 0xe0, P0 ;  /* 0x000000e00000780c */ /* 0x040fe20000764270 */
[----:B------:R-:W-:Y:S01]  /*155e0*/  @P4 STG.E.U16 desc[UR36][R6.64+0x1b2], R135 ;  /* 0x0001b28706004986 */ /* 0x000fe2000c101524 */
[-C--:B------:R-:W-:Y:S01]  /*155f0*/  FMUL R137, R137, R2.reuse ;  /* 0x0000000289897220 */ /* 0x080fe20000400000 */
[----:B------:R-:W-:Y:S01]  /*15600*/  ISETP.GT.AND P4, PT, R0, 0xe1, P0 ;  /* 0x000000e10000780c */ /* 0x000fe20000784270 */
[-C--:B------:R-:W-:Y:S01]  /*15610*/  FMUL R138, R138, R2.reuse ;  /* 0x000000028a8a7220 */ /* 0x080fe20000400000 */
[----:B------:R-:W-:Y:S01]  /*15620*/  FMUL R139, R139, R2 ;  /* 0x000000028b8b7220 */ /* 0x000fe20000400000 */
[----:B------:R-:W-:Y:S02]  /*15630*/  F2FP.F16.F32.PACK_AB R136, RZ, R136 ;  /* 0x00000088ff88723e */ /* 0x000fe400000000ff */
[----:B------:R-:W-:-:S02]  /*15640*/  F2FP.F16.F32.PACK_AB R137, RZ, R137 ;  /* 0x00000089ff89723e */ /* 0x000fc400000000ff */
[----:B------:R-:W-:Y:S02]  /*15650*/  F2FP.F16.F32.PACK_AB R138, RZ, R138 ;  /* 0x0000008aff8a723e */ /* 0x000fe400000000ff */
[----:B------:R-:W-:Y:S01]  /*15660*/  F2FP.F16.F32.PACK_AB R139, RZ, R139 ;  /* 0x0000008bff8b723e */ /* 0x000fe200000000ff */
[----:B------:R-:W-:Y:S01]  /*15670*/  @P5 STG.E.U16 desc[UR36][R4.64+0x1c0], R136 ;  /* 0x0001c08804005986 */ /* 0x000fe2000c101524 */
[----:B------:R-:W-:-:S03]  /*15680*/  ISETP.GT.AND P5, PT, R0, 0xe9, P1 ;  /* 0x000000e90000780c */ /* 0x000fc60000fa4270 */
[----:B------:R-:W-:Y:S01]  /*15690*/  @P2 STG.E.U16 desc[UR36][R4.64+0x1c2], R137 ;  /* 0x0001c28904002986 */ /* 0x000fe2000c101524 */
[C---:B------:R-:W-:Y:S02]  /*156a0*/  ISETP.GT.AND P2, PT, R0.reuse, 0xe8, P1 ;  /* 0x000000e80000780c */ /* 0x040fe40000f44270 */
[C---:B------:R-:W-:Y:S01]  /*156b0*/  ISETP.GT.AND P6, PT, R0.reuse, 0xe8, P0 ;  /* 0x000000e80000780c */ /* 0x040fe200007c4270 */
[----:B------:R-:W-:Y:S01]  /*156c0*/  @P3 STG.E.U16 desc[UR36][R6.64+0x1c0], R138 ;  /* 0x0001c08a06003986 */ /* 0x000fe2000c101524 */
[----:B------:R-:W-:Y:S01]  /*156d0*/  ISETP.GT.AND P3, PT, R0, 0xe9, P0 ;  /* 0x000000e90000780c */ /* 0x000fe20000764270 */
[-C--:B------:R-:W-:Y:S01]  /*156e0*/  FMUL R140, R140, R2.reuse ;  /* 0x000000028c8c7220 */ /* 0x080fe20000400000 */
[-C--:B------:R-:W-:Y:S01]  /*156f0*/  FMUL R141, R141, R2.reuse ;  /* 0x000000028d8d7220 */ /* 0x080fe20000400000 */
[----:B------:R-:W-:Y:S01]  /*15700*/  @P4 STG.E.U16 desc[UR36][R6.64+0x1c2], R139 ;  /* 0x0001c28b06004986 */ /* 0x000fe2000c101524 */
[----:B------:R-:W-:Y:S01]  /*15710*/  ISETP.GT.AND P4, PT, R0, 0xf0, P1 ;  /* 0x000000f00000780c */ /* 0x000fe20000f84270 */
[-C--:B------:R-:W-:Y:S01]  /*15720*/  FMUL R142, R142, R2.reuse ;  /* 0x000000028e8e7220 */ /* 0x080fe20000400000 */
[-C--:B------:R-:W-:Y:S01]  /*15730*/  FMUL R143, R143, R2.reuse ;  /* 0x000000028f8f7220 */ /* 0x080fe20000400000 */
[----:B------:R-:W-:Y:S01]  /*15740*/  FMUL R144, R144, R2 ;  /* 0x0000000290907220 */ /* 0x000fe20000400000 */
[----:B------:R-:W-:-:S02]  /*15750*/  F2FP.F16.F32.PACK_AB R140, RZ, R140 ;  /* 0x0000008cff8c723e */ /* 0x000fc400000000ff */
[----:B------:R-:W-:Y:S02]  /*15760*/  F2FP.F16.F32.PACK_AB R141, RZ, R141 ;  /* 0x0000008dff8d723e */ /* 0x000fe400000000ff */
[----:B------:R-:W-:Y:S02]  /*15770*/  F2FP.F16.F32.PACK_AB R142, RZ, R142 ;  /* 0x0000008eff8e723e */ /* 0x000fe400000000ff */
[----:B------:R-:W-:Y:S02]  /*15780*/  F2FP.F16.F32.PACK_AB R143, RZ, R143 ;  /* 0x0000008fff8f723e */ /* 0x000fe400000000ff */
[----:B------:R-:W-:Y:S01]  /*15790*/  F2FP.F16.F32.PACK_AB R144, RZ, R144 ;  /* 0x00000090ff90723e */ /* 0x000fe200000000ff */
[----:B------:R-:W-:Y:S01]  /*157a0*/  @P2 STG.E.U16 desc[UR36][R4.64+0x1d0], R140 ;  /* 0x0001d08c04002986 */ /* 0x000fe2000c101524 */
[----:B------:R-:W-:-:S03]  /*157b0*/  ISETP.GT.AND P2, PT, R0, 0xf1, P1 ;  /* 0x000000f10000780c */ /* 0x000fc60000f44270 */
[----:B------:R-:W-:Y:S01]  /*157c0*/  @P5 STG.E.U16 desc[UR36][R4.64+0x1d2], R141 ;  /* 0x0001d28d04005986 */ /* 0x000fe2000c101524 */
[----:B------:R-:W-:-:S03]  /*157d0*/  ISETP.GT.AND P5, PT, R0, 0xf0, P0 ;  /* 0x000000f00000780c */ /* 0x000fc600007a4270 */
[----:B------:R-:W-:Y:S01]  /*157e0*/  @P6 STG.E.U16 desc[UR36][R6.64+0x1d0], R142 ;  /* 0x0001d08e06006986 */ /* 0x000fe2000c101524 */
[----:B------:R-:W-:-:S03]  /*157f0*/  FMUL R145, R145, R2 ;  /* 0x0000000291917220 */ /* 0x000fc60000400000 */
[----:B------:R-:W-:Y:S01]  /*15800*/  @P3 STG.E.U16 desc[UR36][R6.64+0x1d2], R143 ;  /* 0x0001d28f06003986 */ /* 0x000fe2000c101524 */
[----:B------:R-:W-:-:S03]  /*15810*/  ISETP.GT.AND P3, PT, R0, 0xf8, P1 ;  /* 0x000000f80000780c */ /* 0x000fc60000f64270 */
[----:B------:R-:W-:Y:S01]  /*15820*/  @P4 STG.E.U16 desc[UR36][R4.64+0x1e0], R144 ;  /* 0x0001e09004004986 */ /* 0x000fe2000c101524 */
[----:B------:R-:W-:Y:S01]  /*15830*/  ISETP.GT.AND P4, PT, R0, 0xf1, P0 ;  /* 0x000000f10000780c */ /* 0x000fe20000784270 */
[-C--:B------:R-:W-:Y:S01]  /*15840*/  FMUL R146, R146, R2.reuse ;  /* 0x0000000292927220 */ /* 0x080fe20000400000 */
[C---:B------:R-:W-:Y:S01]  /*15850*/  ISETP.GT.AND P1, PT, R0.reuse, 0xf9, P1 ;  /* 0x000000f90000780c */ /* 0x040fe20000f24270 */
[-C--:B------:R-:W-:Y:S01]  /*15860*/  FMUL R147, R147, R2.reuse ;  /* 0x0000000293937220 */ /* 0x080fe20000400000 */
[----:B------:R-:W-:Y:S01]  /*15870*/  ISETP.GT.AND P6, PT, R0, 0xf8, P0 ;  /* 0x000000f80000780c */ /* 0x000fe200007c4270 */
[-C--:B------:R-:W-:Y:S01]  /*15880*/  FMUL R148, R148, R2.reuse ;  /* 0x0000000294947220 */ /* 0x080fe20000400000 */
[----:B------:R-:W-:Y:S01]  /*15890*/  FMUL R149, R149, R2 ;  /* 0x0000000295957220 */ /* 0x000fe20000400000 */
[----:B------:R-:W-:Y:S02]  /*158a0*/  F2FP.F16.F32.PACK_AB R145, RZ, R145 ;  /* 0x00000091ff91723e */ /* 0x000fe400000000ff */
[----:B------:R-:W-:-:S02]  /*158b0*/  F2FP.F16.F32.PACK_AB R146, RZ, R146 ;  /* 0x00000092ff92723e */ /* 0x000fc400000000ff */
[----:B------:R-:W-:Y:S02]  /*158c0*/  ISETP.GT.AND P0, PT, R0, 0xf9, P0 ;  /* 0x000000f90000780c */ /* 0x000fe40000704270 */
[----:B------:R-:W-:Y:S01]  /*158d0*/  F2FP.F16.F32.PACK_AB R147, RZ, R147 ;  /* 0x00000093ff93723e */ /* 0x000fe200000000ff */
[----:B------:R-:W-:Y:S01]  /*158e0*/  FMUL R150, R150, R2 ;  /* 0x0000000296967220 */ /* 0x000fe20000400000 */
[----:B------:R-:W-:Y:S02]  /*158f0*/  F2FP.F16.F32.PACK_AB R148, RZ, R148 ;  /* 0x00000094ff94723e */ /* 0x000fe400000000ff */
[----:B------:R-:W-:Y:S01]  /*15900*/  F2FP.F16.F32.PACK_AB R149, RZ, R149 ;  /* 0x00000095ff95723e */ /* 0x000fe200000000ff */
[----:B------:R-:W-:Y:S01]  /*15910*/  FMUL R151, R151, R2 ;  /* 0x0000000297977220 */ /* 0x000fe20000400000 */
[----:B------:R-:W-:Y:S01]  /*15920*/  @P2 STG.E.U16 desc[UR36][R4.64+0x1e2], R145 ;  /* 0x0001e29104002986 */ /* 0x000fe2000c101524 */
[----:B------:R-:W-:-:S03]  /*15930*/  F2FP.F16.F32.PACK_AB R150, RZ, R150 ;  /* 0x00000096ff96723e */ /* 0x000fc600000000ff */
[----:B------:R-:W-:Y:S01]  /*15940*/  @P5 STG.E.U16 desc[UR36][R6.64+0x1e0], R146 ;  /* 0x0001e09206005986 */ /* 0x000fe2000c101524 */
[----:B------:R-:W-:-:S03]  /*15950*/  F2FP.F16.F32.PACK_AB R151, RZ, R151 ;  /* 0x00000097ff97723e */ /* 0x000fc600000000ff */
[----:B------:R-:W-:Y:S04]  /*15960*/  @P4 STG.E.U16 desc[UR36][R6.64+0x1e2], R147 ;  /* 0x0001e29306004986 */ /* 0x000fe8000c101524 */
[----:B------:R-:W-:Y:S04]  /*15970*/  @P3 STG.E.U16 desc[UR36][R4.64+0x1f0], R148 ;  /* 0x0001f09404003986 */ /* 0x000fe8000c101524 */
[----:B------:R0:W-:Y:S02]  /*15980*/  @P1 STG.E.U16 desc[UR36][R4.64+0x1f2], R149 ;  /* 0x0001f29504001986 */ /* 0x0001e4000c101524 */
[----:B0-----:R-:W-:-:S02]  /*15990*/  @P6 IMAD.MOV.U32 R4, RZ, RZ, R6 ;  /* 0x000000ffff046224 */ /* 0x001fc400078e0006 */
[----:B------:R-:W-:-:S05]  /*159a0*/  @P6 IMAD.MOV.U32 R5, RZ, RZ, R7 ;  /* 0x000000ffff056224 */ /* 0x000fca00078e0007 */
[----:B------:R0:W-:Y:S04]  /*159b0*/  @P6 STG.E.U16 desc[UR36][R4.64+0x1f0], R150 ;  /* 0x0001f09604006986 */ /* 0x0001e8000c101524 */
[----:B------:R0:W-:Y:S02]  /*159c0*/  @P0 STG.E.U16 desc[UR36][R6.64+0x1f2], R151 ;  /* 0x0001f29706000986 */ /* 0x0001e4000c101524 */
.L_x_542:
[----:B------:R-:W-:Y:S05]  /*159d0*/  BSYNC B0 ;  /* 0x0000000000007941 */ /* 0x000fea0003800000 */
.L_x_34:
[----:B0-----:R-:W2:Y:S04]  /*159e0*/  LDL.LU R5, [R1+0x200] ;  /* 0x0002000001057983 */ /* 0x001ea80000300800 */
[----:B------:R-:W2:Y:S01]  /*159f0*/  LDL.LU R4, [R1+0x204] ;  /* 0x0002040001047983 */ /* 0x000ea20000300800 */
[----:B------:R-:W-:Y:S01]  /*15a00*/  ULDC UR4, c[0x0][0xc] ;  /* 0x0000030000047ab9 */ /* 0x000fe20000000800 */
[----:B------:R-:W-:Y:S01]  /*15a10*/  ULDC UR5, c[0x0][0x10] ;  /* 0x0000040000057ab9 */ /* 0x000fe20000000800 */
[----:B-----5:R-:W2:Y:S01]  /*15a20*/  LDC R3, c[0x0][0x14] ;  /* 0x00000500ff037b82 */ /* 0x020ea20000000800 */
[----:B------:R-:W-:Y:S01]  /*15a30*/  UIMAD.WIDE.U32 UR4, UR4, UR5, URZ ;  /* 0x00000005040472a5 */ /* 0x000fe2000f8e003f */
[----:B----4-:R-:W-:Y:S01]  /*15a40*/  PRMT R0, RZ, 0x7610, R0 ;  /* 0x00007610ff007816 */ /* 0x010fe20000000000 */
[----:B------:R-:W-:Y:S01]  /*15a50*/  UMOV UR42, 0xffffffff ;  /* 0xffffffff002a7882 */ /* 0x000fe20000000000 */
[----:B------:R-:W-:-:S03]  /*15a60*/  UMOV UR43, 0xffffffff ;  /* 0xffffffff002b7882 */ /* 0x000fc60000000000 */
[----:B--2---:R-:W-:-:S04]  /*15a70*/  IMAD.WIDE.U32 R4, R3, UR4, R4 ;  /* 0x0000000403047c25 */ /* 0x004fc8000f8e0004 */
[----:B------:R-:W-:Y:S01]  /*15a80*/  IMAD R3, R3, UR5, RZ ;  /* 0x0000000503037c24 */ /* 0x000fe2000f8e02ff */
[----:B------:R-:W-:Y:S01]  /*15a90*/  ULDC.64 UR4, c[0x0][0x650] ;  /* 0x0001940000047ab9 */ /* 0x000fe20000000a00 */
[----:B------:R-:W-:Y:S01]  /*15aa0*/  IMAD.MOV.U32 R7, RZ, RZ, R4 ;  /* 0x000000ffff077224 */ /* 0x000fe200078e0004 */
[----:B------:R-:W-:Y:S02]  /*15ab0*/  ISETP.GE.U32.AND P0, PT, R4, UR4, PT ;  /* 0x0000000404007c0c */ /* 0x000fe4000bf06070 */
[----:B------:R-:W-:-:S04]  /*15ac0*/  IADD3 R6, R5, R3, RZ ;  /* 0x0000000305067210 */ /* 0x000fc80007ffe0ff */
[----:B------:R-:W-:Y:S01]  /*15ad0*/  ISETP.GE.U32.AND.EX P0, PT, R6, UR5, PT, P0 ;  /* 0x0000000506007c0c */ /* 0x000fe2000bf06100 */
[----:B------:R0:W-:Y:S04]  /*15ae0*/  STL [R1+0x200], R6 ;  /* 0x0002000601007387 */ /* 0x0001e80000100800 */
[----:B------:R0:W-:Y:S08]  /*15af0*/  STL [R1+0x204], R7 ;  /* 0x0002040701007387 */ /* 0x0001f00000100800 */
[----:B------:R-:W-:Y:S05]  /*15b00*/  @P0 BRA `(.L_x_543) ;  /* 0x0000000400880947 */ /* 0x000fea0003800000 */
[----:B------:R-:W2:Y:S01]  /*15b10*/  S2UR UR6, SR_CTAID.X ;  /* 0x00000000000679c3 */ /* 0x000ea20000002500 */
[----:B------:R-:W-:Y:S01]  /*15b20*/  ULDC.64 UR12, c[0x0][0x628] ;  /* 0x00018a00000c7ab9 */ /* 0x000fe20000000a00 */
[----:B------:R-:W-:Y:S01]  /*15b30*/  ULDC UR4, c[0x0][0x150] ;  /* 0x0000540000047ab9 */ /* 0x000fe20000000800 */
[----:B------:R-:W-:Y:S01]  /*15b40*/  ISETP.NE.U32.AND P0, PT, RZ, UR12, PT ;  /* 0x0000000cff007c0c */ /* 0x000fe2000bf05070 */
[----:B------:R-:W-:Y:S01]  /*15b50*/  ULDC UR15, c[0x0][0x630] ;  /* 0x00018c00000f7ab9 */ /* 0x000fe20000000800 */
[C---:B------:R-:W-:Y:S01]  /*15b60*/  R2UR UR16, R7.reuse ;  /* 0x00000000071072ca */ /* 0x040fe200000e0000 */
[----:B------:R-:W-:Y:S01]  /*15b70*/  ULDC UR19, c[0x0][0x154] ;  /* 0x0000550000137ab9 */ /* 0x000fe20000000800 */
[----:B------:R-:W-:Y:S01]  /*15b80*/  ISETP.NE.AND.EX P0, PT, RZ, UR13, PT, P0 ;  /* 0x0000000dff007c0c */ /* 0x000fe2000bf05300 */
[----:B------:R-:W4:Y:S01]  /*15b90*/  S2UR UR18, SR_CTAID.Y ;  /* 0x00000000001279c3 */ /* 0x000f220000002600 */
[----:B------:R-:W-:Y:S02]  /*15ba0*/  R2UR UR17, R6 ;  /* 0x00000000061172ca */ /* 0x000fe400000e0000 */
[----:B------:R-:W-:-:S02]  /*15bb0*/  R2UR UR10, R7 ;  /* 0x00000000070a72ca */ /* 0x000fc400000e0000 */
[----:B------:R-:W-:Y:S02]  /*15bc0*/  R2UR UR11, R6 ;  /* 0x00000000060b72ca */ /* 0x000fe400000e0000 */
[----:B--2---:R-:W-:-:S05]  /*15bd0*/  I2FP.F32.U32 R0, UR6 ;  /* 0x0000000600007c45 */ /* 0x004fca0008201000 */
[----:B------:R-:W-:-:S04]  /*15be0*/  FMUL R0, R0, UR4 ;  /* 0x0000000400007c20 */ /* 0x000fc80008400000 */
[----:B------:R2:W0:Y:S01]  /*15bf0*/  F2I.U32.TRUNC.NTZ R3, R0 ;  /* 0x0000000000037305 */ /* 0x000422000020f000 */
[----:B----4-:R-:W-:Y:S05]  /*15c00*/  @!P0 BRA `(.L_x_544) ;  /* 0x0000000000308947 */ /* 0x010fea0003800000 */
        /* <DEDUP_REMOVED lines=12> */
.L_x_544:
[----:B------:R-:W-:Y:S01]  /*15cd0*/  USHF.R.U64 UR43, UR10, UR15, UR11 ;  /* 0x0000000f0a2b7299 */ /* 0x000fe2000800120b */
[----:B--2---:R-:W-:Y:S01]  /*15ce0*/  I2FP.F32.U32 R0, UR18 ;  /* 0x0000001200007c45 */ /* 0x004fe20008201000 */
[----:B------:R-:W-:Y:S02]  /*15cf0*/  USHF.R.U32.HI UR4, URZ, UR15, UR11 ;  /* 0x0000000f3f047299 */ /* 0x000fe4000801160b */
[----:B------:R-:W-:Y:S02]  /*15d00*/  UIADD3 UR10, UP0, URZ, -UR43, URZ ;  /* 0x8000002b3f0a7290 */ /* 0x000fe4000ff1e03f */
[----:B------:R-:W-:Y:S01]  /*15d10*/  FMUL R0, R0, UR19 ;  /* 0x0000001300007c20 */ /* 0x000fe20008400000 */
[----:B------:R-:W-:Y:S01]  /*15d20*/  ULDC.64 UR12, c[0x0][0x620] ;  /* 0x00018800000c7ab9 */ /* 0x000fe20000000a00 */
[----:B------:R-:W-:Y:S01]  /*15d30*/  UIADD3.X UR4, URZ, ~UR4, URZ, UP0, !UPT ;  /* 0x800000043f047290 */ /* 0x000fe200087fe43f */
[----:B------:R-:W-:Y:S01]  /*15d40*/  UMOV UR8, UR16 ;  /* 0x0000001000087c82 */ /* 0x000fe20008000000 */
[----:B------:R-:W-:-:S02]  /*15d50*/  UMOV UR9, UR17 ;  /* 0x0000001100097c82 */ /* 0x000fc40008000000 */
[----:B------:R-:W-:Y:S01]  /*15d60*/  UIMAD UR4, UR4, UR12, URZ ;  /* 0x0000000c040472a4 */ /* 0x000fe2000f8e023f */
[----:B------:R-:W2:Y:S01]  /*15d70*/  F2I.U32.TRUNC.NTZ R0, R0 ;  /* 0x0000000000007305 */ /* 0x000ea2000020f000 */
[----:B------:R-:W-:Y:S01]  /*15d80*/  UIMAD.WIDE.U32 UR8, UR10, UR12, UR8 ;  /* 0x0000000c0a0872a5 */ /* 0x000fe2000f8e0008 */
[----:B0-----:R-:W-:Y:S01]  /*15d90*/  R2UR UR12, R3 ;  /* 0x00000000030c72ca */ /* 0x001fe200000e0000 */
[----:B------:R-:W-:Y:S01]  /*15da0*/  UIMAD UR10, UR10, UR13, UR4 ;  /* 0x0000000d0a0a72a4 */ /* 0x000fe2000f8e0204 */
[----:B------:R-:W-:Y:S01]  /*15db0*/  ULDC UR11, c[0x0][0x618] ;  /* 0x00018600000b7ab9 */ /* 0x000fe20000000800 */
[----:B------:R-:W-:Y:S02]  /*15dc0*/  ULDC UR21, c[0x0][0x658] ;  /* 0x0001960000157ab9 */ /* 0x000fe40000000800 */
[----:B------:R-:W-:Y:S01]  /*15dd0*/  UIADD3 UR9, UR9, UR10, URZ ;  /* 0x0000000a09097290 */ /* 0x000fe2000fffe03f */
[----:B------:R-:W-:Y:S01]  /*15de0*/  UMOV UR15, 0xffffffff ;  /* 0xffffffff000f7882 */ /* 0x000fe20000000000 */
[----:B------:R-:W-:Y:S01]  /*15df0*/  ULDC.64 UR4, c[0x0][0x640] ;  /* 0x0001900000047ab9 */ /* 0x000fe20000000a00 */
[----:B------:R-:W-:Y:S01]  /*15e00*/  USHF.L.U32 UR15, UR15, UR21, URZ ;  /* 0x000000150f0f7299 */ /* 0x000fe2000800063f */
[----:B------:R-:W-:Y:S01]  /*15e10*/  ISETP.NE.U32.AND P0, PT, RZ, UR4, PT ;  /* 0x00000004ff007c0c */ /* 0x000fe2000bf05070 */
[----:B------:R-:W-:-:S02]  /*15e20*/  USHF.R.U64 UR16, UR8, UR11, UR9 ;  /* 0x0000000b08107299 */ /* 0x000fc40008001209 */
[----:B------:R-:W-:Y:S01]  /*15e30*/  USHF.R.U32.HI UR8, URZ, UR11, UR9 ;  /* 0x0000000b3f087299 */ /* 0x000fe20008011609 */
[----:B--2---:R-:W-:Y:S01]  /*15e40*/  R2UR UR14, R0 ;  /* 0x00000000000e72ca */ /* 0x004fe200000e0000 */
[----:B------:R-:W-:Y:S01]  /*15e50*/  ULDC UR17, c[0x0][0x608] ;  /* 0x0001820000117ab9 */ /* 0x000fe20000000800 */
[----:B------:R-:W-:Y:S01]  /*15e60*/  ULOP3.LUT UR41, URZ, UR15, URZ, 0x33, !UPT ;  /* 0x0000000f3f297292 */ /* 0x000fe2000f8e333f */
[----:B------:R-:W-:Y:S01]  /*15e70*/  ISETP.NE.AND.EX P0, PT, RZ, UR5, PT, P0 ;  /* 0x00000005ff007c0c */ /* 0x000fe2000bf05300 */
[----:B------:R-:W-:Y:S02]  /*15e80*/  USHF.R.U64 UR15, UR16, UR17, UR8 ;  /* 0x00000011100f7299 */ /* 0x000fe40008001208 */
[----:B------:R-:W-:Y:S02]  /*15e90*/  USHF.R.U32.HI UR8, URZ, UR17, UR8 ;  /* 0x000000113f087299 */ /* 0x000fe40008011608 */
[----:B------:R-:W-:Y:S02]  /*15ea0*/  UIADD3 UR12, -UR12, URZ, URZ ;  /* 0x0000003f0c0c7290 */ /* 0x000fe4000fffe13f */
[----:B------:R-:W-:Y:S01]  /*15eb0*/  USHF.R.U64 UR17, UR15, UR21, UR8 ;  /* 0x000000150f117299 */ /* 0x000fe20008001208 */
[----:B------:R-:W-:Y:S01]  /*15ec0*/  UMOV UR19, 0x1 ;  /* 0x0000000100137882 */ /* 0x000fe20000000000 */
[----:B------:R-:W-:Y:S01]  /*15ed0*/  ULDC UR13, c[0x0][0x144] ;  /* 0x00005100000d7ab9 */ /* 0x000fe20000000800 */
[----:B------:R-:W-:Y:S01]  /*15ee0*/  ULDC UR7, c[0x0][0x600] ;  /* 0x0001800000077ab9 */ /* 0x000fe20000000800 */
[----:B------:R-:W-:-:S02]  /*15ef0*/  USHF.L.U32 UR24, UR19, UR21, URZ ;  /* 0x0000001513187299 */ /* 0x000fc4000800063f */
[----:B------:R-:W-:Y:S02]  /*15f00*/  USHF.R.U32.HI UR8, URZ, UR21, UR8 ;  /* 0x000000153f087299 */ /* 0x000fe40008011608 */
[----:B------:R-:W-:Y:S02]  /*15f10*/  UIMAD UR21, UR13, UR12, UR6 ;  /* 0x0000000c0d1572a4 */ /* 0x000fe4000f8e0206 */
[----:B------:R-:W-:Y:S02]  /*15f20*/  UIADD3 UR20, UR7, -0x1, URZ ;  /* 0xffffffff07147890 */ /* 0x000fe4000fffe03f */
[----:B------:R-:W-:Y:S01]  /*15f30*/  UIADD3 UR19, -UR14, URZ, URZ ;  /* 0x0000003f0e137290 */ /* 0x000fe2000fffe13f */
[----:B------:R-:W-:Y:S01]  /*15f40*/  ULDC UR25, c[0x0][0x148] ;  /* 0x0000520000197ab9 */ /* 0x000fe20000000800 */
[----:B------:R-:W-:Y:S01]  /*15f50*/  ULDC UR22, c[0x0][0x648] ;  /* 0x0001920000167ab9 */ /* 0x000fe20000000800 */
[----:B------:R-:W-:Y:S01]  /*15f60*/  ULDC UR23, c[0x0][0x638] ;  /* 0x00018e0000177ab9 */ /* 0x000fe20000000800 */
        /* <DEDUP_REMOVED lines=14> */
.L_x_545:
[----:B------:R-:W-:Y:S01]  /*16050*/  UISETP.NE.AND UP0, UPT, UR45, URZ, UPT ;  /* 0x0000003f2d00728c */ /* 0x000fe2000bf05270 */
[----:B------:R-:W-:Y:S01]  /*16060*/  IMAD.MOV.U32 R0, RZ, RZ, 0x1 ;  /* 0x00000001ff007424 */ /* 0x000fe200078e00ff */
[----:B------:R-:W-:Y:S02]  /*16070*/  USHF.R.U64 UR4, UR6, UR22, UR8 ;  /* 0x0000001606047299 */ /* 0x000fe40008001208 */
[----:B------:R-:W-:Y:S02]  /*16080*/  ULOP3.LUT UR41, UR15, UR41, URZ, 0xc0, !UPT ;  /* 0x000000290f297292 */ /* 0x000fe4000f8ec03f */
[----:B------:R-:W-:Y:S02]  /*16090*/  UIADD3 UR5, -UR4, URZ, URZ ;  /* 0x0000003f04057290 */ /* 0x000fe4000fffe13f */
[----:B------:R-:W-:Y:S02]  /*160a0*/  UIMAD UR41, UR24, UR4, UR41 ;  /* 0x00000004182972a4 */ /* 0x000fe4000f8e0229 */
[----:B------:R-:W-:-:S02]  /*160b0*/  ULOP3.LUT UR16, UR16, UR20, URZ, 0xc0, !UPT ;  /* 0x0000001410107292 */ /* 0x000fc4000f8ec03f */
[----:B------:R-:W-:Y:S02]  /*160c0*/  @UP0 UIMAD UR21, UR25, UR19, UR18 ;  /* 0x00000013191502a4 */ /* 0x000fe4000f8e0212 */
[----:B------:R-:W-:-:S03]  /*160d0*/  UIMAD UR4, UR5, UR23, UR17 ;  /* 0x00000017050472a4 */ /* 0x000fc6000f8e0211 */
[----:B------:R-:W-:Y:S01]  /*160e0*/  ULDC UR5, c[0x0][0x610] ;  /* 0x0001840000057ab9 */ /* 0x000fe20000000800 */
[----:B------:R-:W-:Y:S02]  /*160f0*/  UIMAD UR4, UR4, UR7, UR16 ;  /* 0x00000007040472a4 */ /* 0x000fe4000f8e0210 */
[----:B------:R-:W-:-:S04]  /*16100*/  UIMAD UR41, UR41, UR5, UR21 ;  /* 0x00000005292972a4 */ /* 0x000fc8000f8e0215 */
[----:B------:R-:W-:Y:S02]  /*16110*/  USEL UR42, UR4, UR41, !UP0 ;  /* 0x00000029042a7287 */ /* 0x000fe4000c000000 */
[----:B------:R-:W-:-:S12]  /*16120*/  USEL UR41, UR41, UR4, !UP0 ;  /* 0x0000000429297287 */ /* 0x000fd8000c000000 */
.L_x_543:
[----:B------:R-:W-:-:S13]  /*16130*/  LOP3.LUT P0, RZ, R0, 0xff, RZ, 0xc0, !PT ;  /* 0x000000ff00ff7812 */ /* 0x000fda000780c0ff */
[----:B------:R-:W-:Y:S05]  /*16140*/  @P0 BRA `(.L_x_546) ;  /* 0xfffffeb000a00947 */ /* 0x000fea000383ffff */
[----:B------:R-:W-:Y:S05]  /*16150*/  EXIT ;  /* 0x000000000000794d */ /* 0x000fea0003800000 */
.L_x_7:
[----:B------:R-:W2:Y:S01]  /*16160*/  LDL R5, [R1+0x204] ;  /* 0x0002040001057983 */ /* 0x000ea20000100800 */
[----:B------:R-:W-:-:S03]  /*16170*/  ULDC.64 UR4, c[0x0][0x650] ;  /* 0x0001940000047ab9 */ /* 0x000fc60000000a00 */
[----:B------:R-:W3:Y:S01]  /*16180*/  LDL R2, [R1+0x200] ;  /* 0x0002000001027983 */ /* 0x000ee20000100800 */
[----:B------:R-:W-:Y:S01]  /*16190*/  PRMT R0, RZ, 0x7610, R0 ;  /* 0x00007610ff007816 */ /* 0x000fe20000000000 */
[----:B------:R-:W-:Y:S02]  /*161a0*/  IMAD.MOV.U32 R4, RZ, RZ, -0x1 ;  /* 0xffffffffff047424 */ /* 0x000fe400078e00ff */
[----:B------:R-:W-:Y:S02]  /*161b0*/  IMAD.MOV.U32 R3, RZ, RZ, -0x1 ;  /* 0xffffffffff037424 */ /* 0x000fe400078e00ff */
[----:B------:R-:W-:Y:S01]  /*161c0*/  IMAD.MOV.U32 R10, RZ, RZ, -0x1 ;  /* 0xffffffffff0a7424 */ /* 0x000fe200078e00ff */
[----:B--2---:R-:W-:-:S04]  /*161d0*/  ISETP.GE.U32.AND P0, PT, R5, UR4, PT ;  /* 0x0000000405007c0c */ /* 0x004fc8000bf06070 */
[----:B---3--:R-:W-:-:S13]  /*161e0*/  ISETP.GE.U32.AND.EX P0, PT, R2, UR5, PT, P0 ;  /* 0x0000000502007c0c */ /* 0x008fda000bf06100 */
        /* <DEDUP_REMOVED lines=21> */
.L_x_548:
[----:B------:R-:W-:Y:S01]  /*16340*/  USHF.R.U64 UR4, UR14, UR19, UR15 ;  /* 0x000000130e047299 */ /* 0x000fe2000800120f */
[----:B------:R-:W-:Y:S01]  /*16350*/  R2UR UR7, R2 ;  /* 0x00000000020772ca */ /* 0x000fe200000e0000 */
[----:B------:R-:W-:Y:S02]  /*16360*/  USHF.R.U32.HI UR5, URZ, UR19, UR15 ;  /* 0x000000133f057299 */ /* 0x000fe4000801160f */
[----:B------:R-:W-:Y:S01]  /*16370*/  UIADD3 UR13, UP0, URZ, -UR4, URZ ;  /* 0x800000043f0d7290 */ /* 0x000fe2000ff1e03f */
[----:B------:R-:W-:Y:S01]  /*16380*/  ULDC.64 UR14, c[0x0][0x620] ;  /* 0x00018800000e7ab9 */ /* 0x000fe20000000a00 */
[----:B------:R-:W-:Y:S02]  /*16390*/  UMOV UR6, UR20 ;  /* 0x0000001400067c82 */ /* 0x000fe40008000000 */
[----:B------:R-:W-:Y:S02]  /*163a0*/  UIADD3.X UR5, URZ, ~UR5, URZ, UP0, !UPT ;  /* 0x800000053f057290 */ /* 0x000fe400087fe43f */
[----:B------:R-:W-:-:S02]  /*163b0*/  UISETP.NE.AND UP1, UPT, UR45, URZ, UPT ;  /* 0x0000003f2d00728c */ /* 0x000fc4000bf25270 */
[----:B------:R-:W-:Y:S02]  /*163c0*/  UIMAD UR5, UR5, UR14, URZ ;  /* 0x0000000e050572a4 */ /* 0x000fe4000f8e023f */
[----:B------:R-:W-:Y:S02]  /*163d0*/  UIMAD.WIDE.U32 UR6, UR13, UR14, UR6 ;  /* 0x0000000e0d0672a5 */ /* 0x000fe4000f8e0006 */
[----:B------:R-:W-:Y:S01]  /*163e0*/  UIMAD UR5, UR13, UR15, UR5 ;  /* 0x0000000f0d0572a4 */ /* 0x000fe2000f8e0205 */
[----:B------:R-:W-:Y:S02]  /*163f0*/  ULDC UR14, c[0x0][0x608] ;  /* 0x00018200000e7ab9 */ /* 0x000fe40000000800 */
[----:B------:R-:W-:Y:S01]  /*16400*/  ULDC UR13, c[0x0][0x618] ;  /* 0x00018600000d7ab9 */ /* 0x000fe20000000800 */
[----:B------:R-:W-:Y:S01]  /*16410*/  UIADD3 UR5, UR7, UR5, URZ ;  /* 0x0000000507057290 */ /* 0x000fe2000fffe03f */
[----:B------:R-:W-:Y:S01]  /*16420*/  ULDC UR22, c[0x0][0x658] ;  /* 0x0001960000167ab9 */ /* 0x000fe20000000800 */
[----:B------:R-:W-:-:S02]  /*16430*/  @UP1 UIMAD UR8, UR11, UR12, UR10 ;  /* 0x0000000c0b0812a4 */ /* 0x000fc4000f8e020a */
[----:B------:R-:W-:Y:S02]  /*16440*/  USHF.R.U64 UR17, UR6, UR13, UR5 ;  /* 0x0000000d06117299 */ /* 0x000fe40008001205 */
[----:B------:R-:W-:Y:S01]  /*16450*/  USHF.R.U32.HI UR5, URZ, UR13, UR5 ;  /* 0x0000000d3f057299 */ /* 0x000fe20008011605 */
[----:B------:R-:W-:Y:S01]  /*16460*/  ULDC.64 UR6, c[0x0][0x640] ;  /* 0x0001900000067ab9 */ /* 0x000fe20000000a00 */
[----:B------:R-:W-:Y:S01]  /*16470*/  UMOV UR10, 0xffffffff ;  /* 0xffffffff000a7882 */ /* 0x000fe20000000000 */
[----:B------:R-:W-:Y:S01]  /*16480*/  ISETP.NE.U32.AND P0, PT, RZ, UR6, PT ;  /* 0x00000006ff007c0c */ /* 0x000fe2000bf05070 */
[----:B------:R-:W-:Y:S02]  /*16490*/  USHF.R.U64 UR18, UR17, UR14, UR5 ;  /* 0x0000000e11127299 */ /* 0x000fe40008001205 */
[----:B------:R-:W-:Y:S01]  /*164a0*/  USHF.R.U32.HI UR5, URZ, UR14, UR5 ;  /* 0x0000000e3f057299 */ /* 0x000fe20008011605 */
[----:B------:R-:W-:Y:S01]  /*164b0*/  ISETP.NE.AND.EX P0, PT, RZ, UR7, PT, P0 ;  /* 0x00000007ff007c0c */ /* 0x000fe2000bf05300 */
[----:B------:R-:W-:-:S02]  /*164c0*/  USHF.L.U32 UR11, UR10, UR22, URZ ;  /* 0x000000160a0b7299 */ /* 0x000fc4000800063f */
[----:B------:R-:W-:Y:S01]  /*164d0*/  USHF.R.U64 UR19, UR18, UR22, UR5 ;  /* 0x0000001612137299 */ /* 0x000fe20008001205 */
[----:B------:R-:W-:Y:S01]  /*164e0*/  ULDC UR20, c[0x0][0x600] ;  /* 0x0001800000147ab9 */ /* 0x000fe20000000800 */
[----:B------:R-:W-:Y:S02]  /*164f0*/  USHF.R.U32.HI UR10, URZ, UR22, UR5 ;  /* 0x000000163f0a7299 */ /* 0x000fe40008011605 */
[----:B------:R-:W-:Y:S02]  /*16500*/  UIADD3 UR21, UR20, -0x1, URZ ;  /* 0xffffffff14157890 */ /* 0x000fe4000fffe03f */
[----:B------:R-:W-:Y:S01]  /*16510*/  ULOP3.LUT UR26, URZ, UR11, URZ, 0x33, !UPT ;  /* 0x0000000b3f1a7292 */ /* 0x000fe2000f8e333f */
        /* <DEDUP_REMOVED lines=17> */
.L_x_549:
[----:B------:R-:W-:Y:S01]  /*16630*/  USHF.R.U64 UR6, UR5, UR23, UR10 ;  /* 0x0000001705067299 */ /* 0x000fe2000800120a */
[----:B------:R-:W-:Y:S01]  /*16640*/  MOV R0, 0x1 ;  /* 0x0000000100007802 */ /* 0x000fe20000000f00 */
[----:B------:R-:W-:Y:S01]  /*16650*/  USHF.L.U32 UR25, UR25, UR22, URZ ;  /* 0x0000001619197299 */ /* 0x000fe2000800063f */
[----:B------:R-:W-:Y:S01]  /*16660*/  IMAD.U32 R10, RZ, RZ, UR4 ;  /* 0x00000004ff0a7e24 */ /* 0x000fe2000f8e00ff */
[----:B------:R-:W-:Y:S02]  /*16670*/  ULOP3.LUT UR5, UR18, UR26, URZ, 0xc0, !UPT ;  /* 0x0000001a12057292 */ /* 0x000fe4000f8ec03f */
[----:B------:R-:W-:Y:S02]  /*16680*/  UIADD3 UR7, -UR6, URZ, URZ ;  /* 0x0000003f06077290 */ /* 0x000fe4000fffe13f */
[----:B------:R-:W-:Y:S02]  /*16690*/  UIMAD UR6, UR25, UR6, UR5 ;  /* 0x00000006190672a4 */ /* 0x000fe4000f8e0205 */
[----:B------:R-:W-:-:S02]  /*166a0*/  ULOP3.LUT UR17, UR17, UR21, URZ, 0xc0, !UPT ;  /* 0x0000001511117292 */ /* 0x000fc4000f8ec03f */
[----:B------:R-:W-:Y:S02]  /*166b0*/  UIMAD UR5, UR7, UR24, UR19 ;  /* 0x00000018070572a4 */ /* 0x000fe4000f8e0213 */
[----:B------:R-:W-:Y:S01]  /*166c0*/  UISETP.NE.AND UP0, UPT, UR45, URZ, UPT ;  /* 0x0000003f2d00728c */ /* 0x000fe2000bf05270 */
[----:B------:R-:W-:Y:S01]  /*166d0*/  ULDC UR7, c[0x0][0x610] ;  /* 0x0001840000077ab9 */ /* 0x000fe20000000800 */
[----:B------:R-:W-:Y:S02]  /*166e0*/  UIMAD UR5, UR5, UR20, UR17 ;  /* 0x00000014050572a4 */ /* 0x000fe4000f8e0211 */
[----:B------:R-:W-:-:S04]  /*166f0*/  UIMAD UR8, UR6, UR7, UR8 ;  /* 0x00000007060872a4 */ /* 0x000fc8000f8e0208 */
[----:B------:R-:W-:Y:S02]  /*16700*/  USEL UR6, UR5, UR8, !UP0 ;  /* 0x0000000805067287 */ /* 0x000fe4000c000000 */
[----:B------:R-:W-:-:S04]  /*16710*/  USEL UR8, UR8, UR5, !UP0 ;  /* 0x0000000508087287 */ /* 0x000fc8000c000000 */
[----:B------:R-:W-:Y:S02]  /*16720*/  IMAD.U32 R3, RZ, RZ, UR6 ;  /* 0x00000006ff037e24 */ /* 0x000fe4000f8e00ff */
[----:B------:R-:W-:-:S07]  /*16730*/  IMAD.U32 R4, RZ, RZ, UR8 ;  /* 0x00000008ff047e24 */ /* 0x000fce000f8e00ff */
.L_x_547:
[----:B------:R-:W-:-:S08]  /*16740*/  NOP ;  /* 0x0000000000007918 */ /* 0x000fd00000000000 */
[----:B0-----:R-:W0:-:S00]  /*16750*/  USETMAXREG.DEALLOC.CTAPOOL 0x18 ;  /* 0x00000018000079c8 */ /* 0x001e0000080e0500 */
[----:B------:R-:W-:-:S13]  /*16760*/  ISETP.NE.AND P0, PT, RZ, UR9, PT ;  /* 0x00000009ff007c0c */ /* 0x000fda000bf05270 */
[----:B------:R-:W-:Y:S05]  /*16770*/  @P0 EXIT ;  /* 0x000000000000094d */ /* 0x000fea0003800000 */
[----:B0-----:R-:W-:Y:S01]  /*16780*/  LOP3.LUT P0, RZ, R0, 0xff, RZ, 0xc0, !PT ;  /* 0x000000ff00ff7812 */ /* 0x001fe2000780c0ff */
[----:B------:R-:W-:Y:S02]  /*16790*/  IMAD.MOV.U32 R0, RZ, RZ, 0x1 ;  /* 0x00000001ff007424 */ /* 0x000fe400078e00ff */
[----:B------:R-:W-:-:S10]  /*167a0*/  IMAD.MOV.U32 R6, RZ, RZ, RZ ;  /* 0x000000ffff067224 */ /* 0x000fd400078e00ff */
[----:B------:R-:W-:Y:S05]  /*167b0*/  @!P0 BRA `(.L_x_550) ;  /* 0x0000000c00748947 */ /* 0x000fea0003800000 */
[----:B------:R-:W0:Y:S01]  /*167c0*/  S2R R9, SR_CgaCtaId ;  /* 0x0000000000097919 */ /* 0x000e220000008800 */
[----:B------:R-:W-:Y:S01]  /*167d0*/  ULDC UR4, c[0x0][0x28c] ;  /* 0x0000a30000047ab9 */ /* 0x000fe20000000800 */
[----:B------:R-:W-:Y:S01]  /*167e0*/  ULDC UR8, c[0x0][0x658] ;  /* 0x0001960000087ab9 */ /* 0x000fe20000000800 */
[----:B------:R-:W-:Y:S01]  /*167f0*/  UIADD3 UR9, UR4, 0x1f, URZ ;  /* 0x0000001f04097890 */ /* 0x000fe2000fffe03f */
[----:B------:R-:W-:Y:S01]  /*16800*/  BSSY B0, `(.L_x_550) ;  /* 0x00000d8000007945 */ /* 0x000fe20003800000 */
[----:B------:R-:W-:Y:S01]  /*16810*/  UMOV UR7, 0xffffffff ;  /* 0xffffffff00077882 */ /* 0x000fe20000000000 */
[----:B------:R-:W-:Y:S01]  /*16820*/  ULDC UR6, c[0x0][0xc] ;  /* 0x0000030000067ab9 */ /* 0x000fe20000000800 */
[----:B------:R-:W-:Y:S01]  /*16830*/  USHF.R.S32.HI UR10, URZ, 0x1f, UR9 ;  /* 0x0000001f3f0a7899 */ /* 0x000fe20008011409 */
[----:B------:R-:W-:Y:S01]  /*16840*/  MOV R8, 0x1 ;  /* 0x0000000100087802 */ /* 0x000fe20000000f00 */
[----:B------:R-:W-:Y:S01]  /*16850*/  USHF.L.U32 UR11, UR7, UR8, URZ ;  /* 0x00000008070b7299 */ /* 0x000fe2000800063f */
[----:B------:R-:W-:Y:S01]  /*16860*/  IMAD.MOV.U32 R0, RZ, RZ, 0x1 ;  /* 0x00000001ff007424 */ /* 0x000fe200078e00ff */
[----:B------:R-:W-:Y:S01]  /*16870*/  ULDC UR5, c[0x0][0x600] ;  /* 0x0001800000057ab9 */ /* 0x000fe20000000800 */
[----:B------:R-:W-:Y:S01]  /*16880*/  ULDC UR7, c[0x0][0x10] ;  /* 0x0000040000077ab9 */ /* 0x000fe20000000800 */
[----:B------:R-:W-:Y:S01]  /*16890*/  UMOV UR12, 0x1 ;  /* 0x00000001000c7882 */ /* 0x000fe20000000000 */
[----:B------:R-:W-:Y:S01]  /*168a0*/  UIADD3 UR4, UR5, -0x1, URZ ;  /* 0xffffffff05047890 */ /* 0x000fe2000fffe03f */
[----:B------:R-:W-:Y:S01]  /*168b0*/  IMAD.MOV.U32 R6, RZ, RZ, RZ ;  /* 0x000000ffff067224 */ /* 0x000fe200078e00ff */
[----:B------:R-:W-:-:S02]  /*168c0*/  UIMAD.WIDE.U32 UR6, UR6, UR7, URZ ;  /* 0x00000007060672a5 */ /* 0x000fc4000f8e003f */
[----:B------:R-:W-:Y:S02]  /*168d0*/  ULEA.HI UR10, UR10, UR9, URZ, 0x5 ;  /* 0x000000090a0a7291 */ /* 0x000fe4000f8f283f */
[----:B------:R-:W-:Y:S02]  /*168e0*/  USHF.L.U32 UR5, UR12, UR8, URZ ;  /* 0x000000080c057299 */ /* 0x000fe4000800063f */
[----:B------:R-:W-:Y:S01]  /*168f0*/  USHF.R.S32.HI UR18, URZ, 0x5, UR10 ;  /* 0x000000053f127899 */ /* 0x000fe2000801140a */
[----:B------:R-:W-:Y:S01]  /*16900*/  ULDC UR8, c[0x0][0x14] ;  /* 0x0000050000087ab9 */ /* 0x000fe20000000800 */
[----:B------:R-:W-:Y:S02]  /*16910*/  ULOP3.LUT UR21, UR40, 0x2, URZ, 0xfc, !UPT ;  /* 0x0000000228157892 */ /* 0x000fe4000f8efc3f */
[----:B------:R-:W-:Y:S02]  /*16920*/  UIMAD.WIDE.U32 UR22, UR6, UR8, URZ ;  /* 0x00000008061672a5 */ /* 0x000fe4000f8e003f */
[----:B------:R-:W-:-:S02]  /*16930*/  UIMAD UR13, UR7, UR8, URZ ;  /* 0x00000008070d72a4 */ /* 0x000fc4000f8e023f */
[----:B------:R-:W-:Y:S01]  /*16940*/  ULOP3.LUT UR19, URZ, UR11, URZ, 0x33, !UPT ;  /* 0x0000000b3f137292 */ /* 0x000fe2000f8e333f */
[C---:B0-----:R-:W-:Y:S01]  /*16950*/  IMAD.SHL.U32 R16, R9.reuse, 0x80, RZ ;  /* 0x0000008009107824 */ /* 0x041fe200078e00ff */
[----:B------:R-:W-:Y:S01]  /*16960*/  UIADD3 UR13, UR23, UR13, URZ ;  /* 0x0000000d170d7290 */ /* 0x000fe2000fffe03f */
[----:B------:R-:W-:Y:S01]  /*16970*/  IMAD.SHL.U32 R9, R9, 0x1000, RZ ;  /* 0x0000100009097824 */ /* 0x000fe200078e00ff */
[----:B------:R-:W-:Y:S02]  /*16980*/  UIADD3 UR26, UR18, 0x1, URZ ;  /* 0x00000001121a7890 */ /* 0x000fe4000fffe03f */
[----:B------:R-:W-:Y:S01]  /*16990*/  LOP3.LUT R16, R16, 0x80, RZ, 0xc0, !PT ;  /* 0x0000008010107812 */ /* 0x000fe200078ec0ff */
[----:B------:R-:W-:Y:S01]  /*169a0*/  ULDC.64 UR24, c[0x0][0x198] ;  /* 0x0000660000187ab9 */ /* 0x000fe20000000a00 */
[----:B------:R-:W-:-:S08]  /*169b0*/  LOP3.LUT R9, R9, 0x1000, RZ, 0xc0, !PT ;  /* 0x0000100009097812 */ /* 0x000fd000078ec0ff */
.L_x_561:
[----:B------:R-:W-:-:S03]  /*169c0*/  UMOV UR6, 0xffffffff ;  /* 0xffffffff00067882 */ /* 0x000fc60000000000 */
[----:B------:R-:W-:Y:S05]  /*169d0*/  BRA.DIV UR6, `(.L_x_551) ;  /* 0x0000000e06fc7947 */ /* 0x000fea000b800000 */
[----:B------:R-:W-:-:S13]  /*169e0*/  ELECT P6, URZ, PT ;  /* 0x00000000003f782f */ /* 0x000fda00038c0000 */
.L_x_573:
[----:B------:R-:W0:Y:S01]  /*169f0*/  LDC R2, c[0x0][0x28c] ;  /* 0x0000a300ff027b82 */ /* 0x000e220000000800 */
[----:B------:R-:W-:Y:S01]  /*16a00*/  BSSY B1, `(.L_x_552) ;  /* 0x000003a000017945 */ /* 0x000fe20003800000 */
[----:B0-----:R-:W-:-:S13]  /*16a10*/  ISETP.LT.OR P6, PT, R2, 0x1, !P6 ;  /* 0x000000010200780c */ /* 0x001fda00077c1670 */
[----:B------:R-:W-:Y:S05]  /*16a20*/  @P6 BRA `(.L_x_553) ;  /* 0x0000000000dc6947 */ /* 0x000fea0003800000 */
[----:B------:R-:W-:Y:S01]  /*16a30*/  IMAD R2, R3, 0x100, R16 ;  /* 0x0000010003027824 */ /* 0x000fe200078e0210 */
[----:B------:R-:W-:Y:S01]  /*16a40*/  SHF.L.U32 R3, R4, 0x8, RZ ;  /* 0x0000000804037819 */ /* 0x000fe200000006ff */
[----:B------:R-:W-:Y:S02]  /*16a50*/  IMAD.MOV.U32 R11, RZ, RZ, RZ ;  /* 0x000000ffff0b7224 */ /* 0x000fe400078e00ff */
[----:B------:R-:W-:Y:S02]  /*16a60*/  IMAD.U32 R13, RZ, RZ, UR26 ;  /* 0x0000001aff0d7e24 */ /* 0x000fe4000f8e00ff */
[----:B------:R-:W-:Y:S02]  /*16a70*/  IMAD.MOV.U32 R4, RZ, RZ, R0 ;  /* 0x000000ffff047224 */ /* 0x000fe400078e0000 */
[----:B------:R-:W-:-:S07]  /*16a80*/  IMAD.MOV.U32 R12, RZ, RZ, R6 ;  /* 0x000000ffff0c7224 */ /* 0x000fce00078e0006 */
.L_x_556:
[----:B------:R-:W0:Y:S01]  /*16a90*/  S2R R14, SR_CgaCtaId ;  /* 0x00000000000e7919 */ /* 0x000e220000008800 */
[----:B------:R-:W-:Y:S01]  /*16aa0*/  MOV R5, 0x400 ;  /* 0x0000040000057802 */ /* 0x000fe20000000f00 */
[----:B------:R-:W1:Y:S03]  /*16ab0*/  S2R R7, SR_TID.X ;  /* 0x0000000000077919 */ /* 0x000e660000002100 */
[----:B0-----:R-:W-:Y:S02]  /*16ac0*/  LEA R15, R14, R5, 0x18 ;  /* 0x000000050e0f7211 */ /* 0x001fe400078ec0ff */
[----:B------:R-:W-:Y:S02]  /*16ad0*/  SHF.L.U32 R14, R4, 0x1f, RZ ;  /* 0x0000001f040e7819 */ /* 0x000fe400000006ff */
[----:B-1----:R-:W-:Y:S01]  /*16ae0*/  LOP3.LUT P1, RZ, R7, 0x7f, RZ, 0xc0, !PT ;  /* 0x0000007f07ff7812 */ /* 0x002fe2000782c0ff */
[----:B------:R-:W-:-:S04]  /*16af0*/  IMAD R5, R12, 0x8, R15 ;  /* 0x000000080c057824 */ /* 0x000fc800078e020f */
[----:B------:R-:W0:Y:S02]  /*16b00*/  SYNCS.PHASECHK.TRANS64.TRYWAIT P0, [R5+URZ+0x28], R14 ;  /* 0x0000280e050075a7 */ /* 0x000e24000800017f */
[----:B0-----:R-:W-:Y:S06]  /*16b10*/  @!P0 BRA `(.L_x_554) ;  /* 0x0000000c00cc8947 */ /* 0x001fec0003800000 */
.L_x_574:
[----:B0-----:R-:W0:Y:S01]  /*16b20*/  @!P1 LDC R14, c[0x0][0x500] ;  /* 0x00014000ff0e9b82 */ /* 0x001e220000000800 */
[----:B------:R-:W-:-:S04]  /*16b30*/  UPRMT UR6, UR21, 0x9910, URZ ;  /* 0x0000991015067896 */ /* 0x000fc8000800003f */
[----:B------:R-:W-:-:S06]  /*16b40*/  UISETP.NE.AND UP0, UPT, UR6, 0x2, UPT ;  /* 0x000000020600788c */ /* 0x000fcc000bf05270 */
[----:B------:R-:W-:Y:S01]  /*16b50*/  PLOP3.LUT P0, PT, PT, PT, UP0, 0x80, 0x0 ;  /* 0x000000000000781c */ /* 0x000fe20003f0f008 */
[----:B0-----:R0:W-:-:S12]  /*16b60*/  @!P1 SYNCS.ARRIVE.TRANS64 RZ, [R5+URZ], R14 ;  /* 0x0000000e05ff99a7 */ /* 0x0011d8000800003f */
[----:B------:R-:W-:Y:S05]  /*16b70*/  @P0 BRA `(.L_x_555) ;  /* 0x0000000000040947 */ /* 0x000fea0003800000 */
[----:B------:R-:W-:Y:S01]  /*16b80*/  BPT.TRAP 0x1 ;  /* 0x000000040000795c */ /* 0x000fe20000300000 */
.L_x_555:
[C---:B------:R-:W-:Y:S01]  /*16b90*/  LEA R7, R12.reuse, R15, 0xe ;  /* 0x0000000f0c077211 */ /* 0x040fe200078e70ff */
[----:B------:R-:W-:Y:S01]  /*16ba0*/  VIADD R13, R13, 0xffffffff ;  /* 0xffffffff0d0d7836 */ /* 0x000fe20000000000 */
[----:B------:R-:W-:Y:S01]  /*16bb0*/  R2UR UR9, R5 ;  /* 0x00000000050972ca */ /* 0x000fe200000e0000 */
[----:B------:R-:W-:Y:S01]  /*16bc0*/  UIADD3 UR6, UP0, UR24, 0xf0, URZ ;  /* 0x000000f018067890 */ /* 0x000fe2000ff1e03f */
[----:B------:R-:W-:Y:S01]  /*16bd0*/  R2UR UR7, R7 ;  /* 0x00000000070772ca */ /* 0x000fe200000e0000 */
[----:B------:R-:W-:Y:S01]  /*16be0*/  IMAD R7, R12, 0x2000, R9 ;  /* 0x000020000c077824 */ /* 0x000fe200078e0209 */
[----:B------:R-:W-:Y:S01]  /*16bf0*/  R2UR UR11, R3 ;  /* 0x00000000030b72ca */ /* 0x000fe200000e0000 */
[----:B------:R-:W-:Y:S01]  /*16c00*/  UIADD3 UR28, UP1, UR24, 0x1f0, URZ ;  /* 0x000001f0181c7890 */ /* 0x000fe2000ff3e03f */
[----:B------:R-:W-:Y:S01]  /*16c10*/  R2UR UR10, R11 ;  /* 0x000000000b0a72ca */ /* 0x000fe200000e0000 */
[----:B------:R-:W-:Y:S01]  /*16c20*/  IMAD R7, R7, 0x2, R15 ;  /* 0x0000000207077824 */ /* 0x000fe200078e020f */
[----:B------:R-:W-:Y:S01]  /*16c30*/  R2UR UR12, R10 ;  /* 0x000000000a0c72ca */ /* 0x000fe200000e0000 */
[----:B------:R-:W-:Y:S01]  /*16c40*/  VIADD R12, R12, 0x1 ;  /* 0x000000010c0c7836 */ /* 0x000fe20000000000 */
[----:B------:R-:W-:Y:S01]  /*16c50*/  R2UR UR20, R2 ;  /* 0x00000000021472ca */ /* 0x000fe200000e0000 */
[----:B------:R-:W-:Y:S01]  /*16c60*/  UIADD3.X UR29, URZ, UR25, URZ, UP1, !UPT ;  /* 0x000000193f1d7290 */ /* 0x000fe20008ffe43f */
[----:B------:R-:W-:Y:S01]  /*16c70*/  R2UR UR8, R7 ;  /* 0x00000000070872ca */ /* 0x000fe200000e0000 */
[----:B------:R-:W-:Y:S01]  /*16c80*/  UMOV UR14, 0x0 ;  /* 0x00000000000e7882 */ /* 0x000fe20000000000 */
[----:B------:R-:W-:Y:S01]  /*16c90*/  ISETP.GT.AND P1, PT, R13, 0x1, PT ;  /* 0x000000010d00780c */ /* 0x000fe20003f24270 */
[----:B------:R-:W-:Y:S01]  /*16ca0*/  UIADD3 UR16, UR7, 0x100, URZ ;  /* 0x0000010007107890 */ /* 0x000fe2000fffe03f */
[----:B------:R-:W-:Y:S01]  /*16cb0*/  ISETP.NE.AND P0, PT, R12, 0x5, PT ;  /* 0x000000050c00780c */ /* 0x000fe20003f05270 */
[----:B------:R-:W-:Y:S01]  /*16cc0*/  UIADD3.X UR7, URZ, UR25, URZ, UP0, !UPT ;  /* 0x000000193f077290 */ /* 0x000fe200087fe43f */
[----:B------:R-:W-:Y:S01]  /*16cd0*/  VIADD R11, R11, 0x20 ;  /* 0x000000200b0b7836 */ /* 0x000fe20000000000 */
[----:B------:R-:W-:Y:S01]  /*16ce0*/  UMOV UR15, 0x10000000 ;  /* 0x10000000000f7882 */ /* 0x000fe20000000000 */
[----:B------:R-:W-:Y:S01]  /*16cf0*/  UMOV UR27, 0x30000 ;  /* 0x00030000001b7882 */ /* 0x000fe20000000000 */
[----:B0-----:R-:W-:-:S02]  /*16d00*/  SEL R5, RZ, 0x1, P0 ;  /* 0x00000001ff057807 */ /* 0x001fc40000000000 */
[----:B------:R-:W-:Y:S02]  /*16d10*/  SEL R12, R12, RZ, P0 ;  /* 0x000000ff0c0c7207 */ /* 0x000fe40000000000 */
[----:B------:R-:W-:Y:S01]  /*16d20*/  UIADD3 UR17, UR8, 0x14100, URZ ;  /* 0x0001410008117890 */ /* 0x000fe2000fffe03f */
[----:B------:R-:W-:Y:S02]  /*16d30*/  LOP3.LUT R4, R4, R5, RZ, 0x3c, !PT ;  /* 0x0000000504047212 */ /* 0x000fe400078e3cff */
[----:B------:R-:W-:Y:S02]  /*16d40*/  UMOV UR8, UR16 ;  /* 0x0000001000087c82 */ /* 0x000fe40008000000 */
[----:B------:R0:W-:Y:S02]  /*16d50*/  UTMALDG.3D [UR8], [UR6], desc[UR14] ;  /* 0x00000e08060075b4 */ /* 0x0001e40008011000 */
[----:B0-----:R-:W-:Y:S01]  /*16d60*/  UMOV UR8, UR17 ;  /* 0x0000001100087c82 */ /* 0x001fe20008000000 */
[----:B------:R-:W-:-:S02]  /*16d70*/  UMOV UR11, UR20 ;  /* 0x00000014000b7c82 */ /* 0x000fc40008000000 */
[----:B------:R0:W-:Y:S02]  /*16d80*/  UTMALDG.3D.MULTICAST [UR8], [UR28], UR27, desc[UR14] ;  /* 0x00000e081c0073b4 */ /* 0x0001e4000801181b */
[----:B0-----:R-:W-:Y:S05]  /*16d90*/  @P1 BRA `(.L_x_556) ;  /* 0xfffffffc003c1947 */ /* 0x001fea000383ffff */
.L_x_553:
[----:B------:R-:W-:Y:S05]  /*16da0*/  BSYNC B1 ;  /* 0x0000000000017941 */ /* 0x000fea0003800000 */
.L_x_552:
[----:B------:R-:W2:Y:S01]  /*16db0*/  LDL.LU R15, [R1+0x200] ;  /* 0x00020000010f7983 */ /* 0x000ea20000300800 */
[----:B------:R-:W-:Y:S01]  /*16dc0*/  LOP3.LUT P0, RZ, R8, 0xff, RZ, 0xc0, !PT ;  /* 0x000000ff08ff7812 */ /* 0x000fe2000780c0ff */
[----:B------:R-:W-:Y:S02]  /*16dd0*/  ULDC.64 UR6, c[0x0][0x650] ;  /* 0x0001940000067ab9 */ /* 0x000fe40000000a00 */
[----:B------:R-:W3:Y:S01]  /*16de0*/  LDL.LU R14, [R1+0x204] ;  /* 0x00020400010e7983 */ /* 0x000ee20000300800 */
[----:B------:R-:W-:Y:S01]  /*16df0*/  IADD3 R6, R6, UR18, RZ ;  /* 0x0000001206067c10 */ /* 0x000fe2000fffe0ff */
[----:B------:R-:W-:Y:S01]  /*16e00*/  UISETP.GE.U32.AND UP0, UPT, UR18, 0x5, UPT ;  /* 0x000000051200788c */ /* 0x000fe2000bf06070 */
[----:B------:R-:W-:Y:S01]  /*16e10*/  BSSY B1, `(.L_x_557) ;  /* 0x0000074000017945 */ /* 0x000fe20003800000 */
[----:B------:R-:W-:Y:S01]  /*16e20*/  IMAD.MOV.U32 R4, RZ, RZ, -0x1 ;  /* 0xffffffffff047424 */ /* 0x000fe200078e00ff */
[----:B------:R-:W-:Y:S01]  /*16e30*/  PRMT R8, RZ, 0x7610, R8 ;  /* 0x00007610ff087816 */ /* 0x000fe20000000008 */
[----:B------:R-:W-:-:S02]  /*16e40*/  IMAD.MOV.U32 R10, RZ, RZ, -0x1 ;  /* 0xffffffffff0a7424 */ /* 0x000fc400078e00ff */
[----:B------:R-:W-:Y:S02]  /*16e50*/  PLOP3.LUT P1, PT, PT, PT, UP0, 0x80, 0x0 ;  /* 0x000000000000781c */ /* 0x000fe40003f2f008 */
[----:B------:R-:W0:Y:S01]  /*16e60*/  @P0 S2R R3, SR_CgaCtaId ;  /* 0x0000000000030919 */ /* 0x000e220000008800 */
[----:B------:R-:W-:-:S04]  /*16e70*/  @P0 MOV R2, 0x400 ;  /* 0x0000040000020802 */ /* 0x000fc80000000f00 */
[----:B0-----:R-:W-:-:S04]  /*16e80*/  @P0 LEA R2, R3, R2, 0x18 ;  /* 0x0000000203020211 */ /* 0x001fc800078ec0ff */
[----:B------:R0:W-:Y:S01]  /*16e90*/  @P0 SYNCS.ARRIVE.TRANS64.A1T0 RZ, [R2+URZ+0x68], RZ ;  /* 0x000068ff02ff09a7 */ /* 0x0001e2000810003f */
[----:B------:R-:W-:Y:S01]  /*16ea0*/  ISETP.GT.U32.AND P0, PT, R6, 0x4, PT ;  /* 0x000000040600780c */ /* 0x000fe20003f04070 */
[----:B0-----:R-:W-:-:S05]  /*16eb0*/  IMAD.U32 R2, RZ, RZ, UR18 ;  /* 0x00000012ff027e24 */ /* 0x001fca000f8e00ff */
[----:B------:R-:W-:Y:S01]  /*16ec0*/  ISETP.LT.U32.AND P0, PT, R2, 0x5, P0 ;  /* 0x000000050200780c */ /* 0x000fe20000701070 */
[----:B------:R-:W-:-:S05]  /*16ed0*/  IMAD.WIDE.U32 R2, R6, -0x33333333, RZ ;  /* 0xcccccccd06027825 */ /* 0x000fca00078e00ff */
[----:B------:R-:W-:Y:S02]  /*16ee0*/  SHF.R.U32.HI R5, RZ, 0x2, R3 ;  /* 0x00000002ff057819 */ /* 0x000fe40000011603 */
[----:B------:R-:W-:Y:S02]  /*16ef0*/  SEL R3, RZ, 0x1, !P0 ;  /* 0x00000001ff037807 */ /* 0x000fe40004000000 */
[----:B------:R-:W-:Y:S01]  /*16f00*/  PRMT R2, RZ, 0x7610, R2 ;  /* 0x00007610ff027816 */ /* 0x000fe20000000002 */
[----:B------:R-:W-:Y:S01]  /*16f10*/  IMAD R6, R5, -0x5, R6 ;  /* 0xfffffffb05067824 */ /* 0x000fe200078e0206 */
[----:B------:R-:W-:Y:S01]  /*16f20*/  LOP3.LUT R0, R0, R3, RZ, 0x3c, !PT ;  /* 0x0000000300007212 */ /* 0x000fe200078e3cff */
[----:B------:R-:W-:-:S03]  /*16f30*/  IMAD.MOV.U32 R3, RZ, RZ, -0x1 ;  /* 0xffffffffff037424 */ /* 0x000fc600078e00ff */
[----:B------:R-:W-:Y:S02]  /*16f40*/  @P1 LOP3.LUT R0, R0, 0x1, R5, 0x78, !PT ;  /* 0x0000000100001812 */ /* 0x000fe400078e7805 */
[----:B---3--:R-:W-:-:S04]  /*16f50*/  IADD3 R14, P0, R14, UR22, RZ ;  /* 0x000000160e0e7c10 */ /* 0x008fc8000ff1e0ff */
[----:B--2---:R-:W-:Y:S01]  /*16f60*/  IADD3.X R15, R15, UR13, RZ, P0, !PT ;  /* 0x0000000d0f0f7c10 */ /* 0x004fe200087fe4ff */
[----:B------:R0:W-:Y:S01]  /*16f70*/  STL [R1+0x204], R14 ;  /* 0x0002040e01007387 */ /* 0x0001e20000100800 */
[----:B------:R-:W-:-:S03]  /*16f80*/  ISETP.GE.U32.AND P0, PT, R14, UR6, PT ;  /* 0x000000060e007c0c */ /* 0x000fc6000bf06070 */
[----:B------:R0:W-:Y:S01]  /*16f90*/  STL [R1+0x200], R15 ;  /* 0x0002000f01007387 */ /* 0x0001e20000100800 */
[----:B------:R-:W-:-:S13]  /*16fa0*/  ISETP.GE.U32.AND.EX P0, PT, R15, UR7, PT, P0 ;  /* 0x000000070f007c0c */ /* 0x000fda000bf06100 */
[----:B0-----:R-:W-:Y:S05]  /*16fb0*/  @P0 BRA `(.L_x_558) ;  /* 0x0000000400640947 */ /* 0x001fea0003800000 */
[----:B------:R-:W0:Y:S01]  /*16fc0*/  S2R R7, SR_CTAID.X ;  /* 0x0000000000077919 */ /* 0x000e220000002500 */
[----:B------:R-:W-:Y:S01]  /*16fd0*/  ULDC UR6, c[0x0][0x150] ;  /* 0x0000540000067ab9 */ /* 0x000fe20000000800 */
[----:B------:R-:W1:Y:S01]  /*16fe0*/  LDC R4, c[0x0][0x144] ;  /* 0x00005100ff047b82 */ /* 0x000e620000000800 */
[----:B------:R-:W-:Y:S01]  /*16ff0*/  UISETP.NE.AND UP0, UPT, UR45, URZ, UPT ;  /* 0x0000003f2d00728c */ /* 0x000fe2000bf05270 */
[----:B------:R-:W2:Y:S01]  /*17000*/  S2R R5, SR_CTAID.Y ;  /* 0x0000000000057919 */ /* 0x000ea20000002600 */
[----:B------:R-:W-:-:S04]  /*17010*/  ULDC UR9, c[0x0][0x630] ;  /* 0x00018c0000097ab9 */ /* 0x000fc80000000800 */
[----:B------:R-:W-:Y:S01]  /*17020*/  PLOP3.LUT P0, PT, PT, PT, UP0, 0x80, 0x0 ;  /* 0x000000000000781c */ /* 0x000fe20003f0f008 */
[----:B------:R-:W3:Y:S01]  /*17030*/  LDC R12, c[0x0][0x148] ;  /* 0x00005200ff0c7b82 */ /* 0x000ee20000000800 */
[----:B0-----:R-:W-:Y:S02]  /*17040*/  I2FP.F32.U32 R2, R7 ;  /* 0x0000000700027245 */ /* 0x001fe40000201000 */
[----:B--2---:R-:W-:-:S03]  /*17050*/  I2FP.F32.U32 R3, R5 ;  /* 0x0000000500037245 */ /* 0x004fc60000201000 */
[----:B------:R-:W-:Y:S01]  /*17060*/  FMUL R2, R2, UR6 ;  /* 0x0000000602027c20 */ /* 0x000fe20008400000 */
[----:B------:R-:W-:Y:S02]  /*17070*/  ULDC UR6, c[0x0][0x154] ;  /* 0x0000550000067ab9 */ /* 0x000fe40000000800 */
[----:B------:R-:W-:Y:S01]  /*17080*/  FMUL R10, R3, UR6 ;  /* 0x00000006030a7c20 */ /* 0x000fe20008400000 */
[----:B------:R-:W-:Y:S02]  /*17090*/  ULDC.64 UR6, c[0x0][0x628] ;  /* 0x00018a0000067ab9 */ /* 0x000fe40000000a00 */
[----:B------:R-:W0:Y:S08]  /*170a0*/  F2I.U32.TRUNC.NTZ R2, R2 ;  /* 0x0000000200027305 */ /* 0x000e30000020f000 */
[----:B------:R-:W2:Y:S01]  /*170b0*/  F2I.U32.TRUNC.NTZ R10, R10 ;  /* 0x0000000a000a7305 */ /* 0x000ea2000020f000 */
[----:B0-----:R-:W-:-:S02]  /*170c0*/  IMAD.MOV R3, RZ, RZ, -R2 ;  /* 0x000000ffff037224 */ /* 0x001fc400078e0a02 */
[----:B------:R-:W-:Y:S02]  /*170d0*/  IMAD.MOV.U32 R2, RZ, RZ, R14 ;  /* 0x000000ffff027224 */ /* 0x000fe400078e000e */
[----:B-1----:R-:W-:Y:S01]  /*170e0*/  IMAD R7, R4, R3, R7 ;  /* 0x0000000304077224 */ /* 0x002fe200078e0207 */
[----:B--2---:R-:W-:-:S05]  /*170f0*/  IADD3 R3, -R10, RZ, RZ ;  /* 0x000000ff0a037210 */ /* 0x004fca0007ffe1ff */
[----:B---3--:R-:W-:Y:S01]  /*17100*/  @P0 IMAD R7, R12, R3, R5 ;  /* 0x000000030c070224 */ /* 0x008fe200078e0205 */
[----:B------:R-:W-:Y:S01]  /*17110*/  ISETP.NE.U32.AND P0, PT, RZ, UR6, PT ;  /* 0x00000006ff007c0c */ /* 0x000fe2000bf05070 */
[----:B------:R-:W-:-:S03]  /*17120*/  IMAD.MOV.U32 R3, RZ, RZ, R15 ;  /* 0x000000ffff037224 */ /* 0x000fc600078e000f */
[----:B------:R-:W-:-:S13]  /*17130*/  ISETP.NE.AND.EX P0, PT, RZ, UR7, PT, P0 ;  /* 0x00000007ff007c0c */ /* 0x000fda000bf05300 */
[----:B------:R-:W-:Y:S05]  /*17140*/  @!P0 BRA `(.L_x_559) ;  /* 0x0000000000288947 */ /* 0x000fea0003800000 */
[----:B------:R-:W-:Y:S02]  /*17150*/  ULDC UR8, c[0x0][0x634] ;  /* 0x00018d0000087ab9 */ /* 0x000fe40000000800 */
[----:B------:R-:W-:-:S05]  /*17160*/  IADD3 R3, P0, R14, UR8, RZ ;  /* 0x000000080e037c10 */ /* 0x000fca000ff1e0ff */
[----:B------:R-:W-:-:S04]  /*17170*/  IMAD.X R11, RZ, RZ, R15, P0 ;  /* 0x000000ffff0b7224 */ /* 0x000fc800000e060f */
[----:B------:R-:W-:-:S04]  /*17180*/  IMAD.WIDE.U32 R4, R11, UR6, RZ ;  /* 0x000000060b047c25 */ /* 0x000fc8000f8e00ff */
[----:B------:R-:W-:-:S04]  /*17190*/  IMAD.WIDE.U32 R4, P0, R3, UR7, R4 ;  /* 0x0000000703047c25 */ /* 0x000fc8000f800004 */
[----:B------:R-:W-:-:S04]  /*171a0*/  IMAD.WIDE.U32 R2, R3, UR6, RZ ;  /* 0x0000000603027c25 */ /* 0x000fc8000f8e00ff */
[----:B------:R-:W-:Y:S01]  /*171b0*/  IMAD.MOV.U32 R2, RZ, RZ, R5 ;  /* 0x000000ffff027224 */ /* 0x000fe200078e0005 */
[----:B------:R-:W-:Y:S01]  /*171c0*/  IADD3 RZ, P1, R3, R4, RZ ;  /* 0x0000000403ff7210 */ /* 0x000fe20007f3e0ff */
[----:B------:R-:W-:-:S04]  /*171d0*/  IMAD.X R3, RZ, RZ, RZ, P0 ;  /* 0x000000ffff037224 */ /* 0x000fc800000e06ff */
[----:B------:R-:W-:-:S08]  /*171e0*/  IMAD.WIDE.U32.X R2, R11, UR7, R2, P1 ;  /* 0x000000070b027c25 */ /* 0x000fd000088e0402 */
.L_x_559:
[--C-:B------:R-:W-:Y:S01]  /*171f0*/  SHF.R.U64 R10, R2, UR9, R3.reuse ;  /* 0x00000009020a7c19 */ /* 0x100fe20008001203 */
[----:B------:R-:W-:Y:S01]  /*17200*/  ULDC.64 UR6, c[0x0][0x620] ;  /* 0x0001880000067ab9 */ /* 0x000fe20000000a00 */
[----:B------:R-:W-:Y:S01]  /*17210*/  SHF.R.U32.HI R2, RZ, UR9, R3 ;  /* 0x00000009ff027c19 */ /* 0x000fe20008011603 */
[----:B------:R-:W-:Y:S01]  /*17220*/  IMAD.MOV.U32 R3, RZ, RZ, R15 ;  /* 0x000000ffff037224 */ /* 0x000fe200078e000f */
[----:B------:R-:W-:Y:S01]  /*17230*/  IADD3 R11, P0, RZ, -R10, RZ ;  /* 0x8000000aff0b7210 */ /* 0x000fe20007f1e0ff */
[----:B------:R-:W-:-:S03]  /*17240*/  ULDC.64 UR8, c[0x0][0x640] ;  /* 0x0001900000087ab9 */ /* 0x000fc60000000a00 */
[----:B------:R-:W-:Y:S02]  /*17250*/  IADD3.X R2, RZ, ~R2, RZ, P0, !PT ;  /* 0x80000002ff027210 */ /* 0x000fe400007fe4ff */
[----:B------:R-:W-:-:S03]  /*17260*/  ISETP.NE.U32.AND P0, PT, RZ, UR8, PT ;  /* 0x00000008ff007c0c */ /* 0x000fc6000bf05070 */
[----:B------:R-:W-:Y:S01]  /*17270*/  IMAD R2, R2, UR6, RZ ;  /* 0x0000000602027c24 */ /* 0x000fe2000f8e02ff */
[----:B------:R-:W-:-:S03]  /*17280*/  ISETP.NE.AND.EX P0, PT, RZ, UR9, PT, P0 ;  /* 0x00000009ff007c0c */ /* 0x000fc6000bf05300 */
[----:B------:R-:W-:Y:S02]  /*17290*/  IMAD R5, R11, UR7, R2 ;  /* 0x000000070b057c24 */ /* 0x000fe4000f8e0202 */
[----:B------:R-:W-:-:S04]  /*172a0*/  IMAD.MOV.U32 R2, RZ, RZ, R14 ;  /* 0x000000ffff027224 */ /* 0x000fc800078e000e */
[----:B------:R-:W-:Y:S01]  /*172b0*/  IMAD.WIDE.U32 R2, R11, UR6, R2 ;  /* 0x000000060b027c25 */ /* 0x000fe2000f8e0002 */
[----:B------:R-:W-:-:S03]  /*172c0*/  ULDC UR6, c[0x0][0x618] ;  /* 0x0001860000067ab9 */ /* 0x000fc60000000800 */
[----:B------:R-:W-:-:S05]  /*172d0*/  IMAD.IADD R3, R3, 0x1, R5 ;  /* 0x0000000103037824 */ /* 0x000fca00078e0205 */
[--C-:B------:R-:W-:Y:S02]  /*172e0*/  SHF.R.U64 R11, R2, UR6, R3.reuse ;  /* 0x00000006020b7c19 */ /* 0x100fe40008001203 */
[----:B------:R-:W-:Y:S01]  /*172f0*/  SHF.R.U32.HI R2, RZ, UR6, R3 ;  /* 0x00000006ff027c19 */ /* 0x000fe20008011603 */
[----:B------:R-:W-:-:S03]  /*17300*/  ULDC UR6, c[0x0][0x608] ;  /* 0x0001820000067ab9 */ /* 0x000fc60000000800 */
[--C-:B------:R-:W-:Y:S02]  /*17310*/  SHF.R.U64 R12, R11, UR6, R2.reuse ;  /* 0x000000060b0c7c19 */ /* 0x100fe40008001202 */
[----:B------:R-:W-:Y:S01]  /*17320*/  SHF.R.U32.HI R3, RZ, UR6, R2 ;  /* 0x00000006ff037c19 */ /* 0x000fe20008011602 */
[----:B------:R-:W-:-:S03]  /*17330*/  ULDC UR6, c[0x0][0x658] ;  /* 0x0001960000067ab9 */ /* 0x000fc60000000800 */
[--C-:B------:R-:W-:Y:S02]  /*17340*/  SHF.R.U64 R13, R12, UR6, R3.reuse ;  /* 0x000000060c0d7c19 */ /* 0x100fe40008001203 */
[----:B------:R-:W-:-:S03]  /*17350*/  SHF.R.U32.HI R14, RZ, UR6, R3 ;  /* 0x00000006ff0e7c19 */ /* 0x000fc60008011603 */
[----:B------:R-:W-:Y:S02]  /*17360*/  IMAD.MOV.U32 R2, RZ, RZ, R13 ;  /* 0x000000ffff027224 */ /* 0x000fe400078e000d */
[----:B------:R-:W-:Y:S01]  /*17370*/  IMAD.MOV.U32 R3, RZ, RZ, R14 ;  /* 0x000000ffff037224 */ /* 0x000fe200078e000e */
[----:B------:R-:W-:Y:S06]  /*17380*/  @!P0 BRA `(.L_x_560) ;  /* 0x0000000000288947 */ /* 0x000fec0003800000 */
[----:B------:R-:W-:Y:S02]  /*17390*/  ULDC UR6, c[0x0][0x64c] ;  /* 0x0001930000067ab9 */ /* 0x000fe40000000800 */
[----:B------:R-:W-:-:S04]  /*173a0*/  IADD3 R3, P0, R13, UR6, RZ ;  /* 0x000000060d037c10 */ /* 0x000fc8000ff1e0ff */
[----:B------:R-:W-:-:S05]  /*173b0*/  IADD3.X R14, RZ, R14, RZ, P0, !PT ;  /* 0x0000000eff0e7210 */ /* 0x000fca00007fe4ff */
[----:B------:R-:W-:-:S04]  /*173c0*/  IMAD.WIDE.U32 R4, R14, UR8, RZ ;  /* 0x000000080e047c25 */ /* 0x000fc8000f8e00ff */
[----:B------:R-:W-:-:S04]  /*173d0*/  IMAD.WIDE.U32 R4, P0, R3, UR9, R4 ;  /* 0x0000000903047c25 */ /* 0x000fc8000f800004 */
[----:B------:R-:W-:-:S04]  /*173e0*/  IMAD.WIDE.U32 R2, R3, UR8, RZ ;  /* 0x0000000803027c25 */ /* 0x000fc8000f8e00ff */
[----:B------:R-:W-:Y:S01]  /*173f0*/  IMAD.MOV.U32 R2, RZ, RZ, R5 ;  /* 0x000000ffff027224 */ /* 0x000fe200078e0005 */
[----:B------:R-:W-:Y:S01]  /*17400*/  IADD3 RZ, P1, R3, R4, RZ ;  /* 0x0000000403ff7210 */ /* 0x000fe20007f3e0ff */
[----:B------:R-:W-:-:S04]  /*17410*/  IMAD.X R3, RZ, RZ, RZ, P0 ;  /* 0x000000ffff037224 */ /* 0x000fc800000e06ff */
[----:B------:R-:W-:-:S08]  /*17420*/  IMAD.WIDE.U32.X R2, R14, UR9, R2, P1 ;  /* 0x000000090e027c25 */ /* 0x000fd000088e0402 */
.L_x_560:
[----:B------:R-:W-:Y:S01]  /*17430*/  ULDC UR6, c[0x0][0x648] ;  /* 0x0001920000067ab9 */ /* 0x000fe20000000800 */
[----:B------:R-:W-:Y:S01]  /*17440*/  LOP3.LUT R12, R12, UR19, RZ, 0xc0, !PT ;  /* 0x000000130c0c7c12 */ /* 0x000fe2000f8ec0ff */
[----:B------:R-:W-:Y:S01]  /*17450*/  UISETP.NE.AND UP0, UPT, UR45, URZ, UPT ;  /* 0x0000003f2d00728c */ /* 0x000fe2000bf05270 */
[----:B------:R-:W-:Y:S01]  /*17460*/  SHF.R.U64 R3, R2, UR6, R3 ;  /* 0x0000000602037c19 */ /* 0x000fe20008001203 */
[----:B------:R-:W-:Y:S01]  /*17470*/  ULDC UR6, c[0x0][0x638] ;  /* 0x00018e0000067ab9 */ /* 0x000fe20000000800 */
[----:B------:R-:W-:-:S03]  /*17480*/  LOP3.LUT R4, R11, UR4, RZ, 0xc0, !PT ;  /* 0x000000040b047c12 */ /* 0x000fc6000f8ec0ff */
[----:B------:R-:W-:Y:S01]  /*17490*/  IMAD.MOV R2, RZ, RZ, -R3 ;  /* 0x000000ffff027224 */ /* 0x000fe200078e0a03 */
[----:B------:R-:W-:Y:S01]  /*174a0*/  PLOP3.LUT P0, PT, PT, PT, UP0, 0x40, 0x0 ;  /* 0x000000000000781c */ /* 0x000fe20003f0e808 */
[----:B------:R-:W-:Y:S01]  /*174b0*/  IMAD R12, R3, UR5, R12 ;  /* 0x00000005030c7c24 */ /* 0x000fe2000f8e020c */
[----:B------:R-:W-:Y:S01]  /*174c0*/  PLOP3.LUT P1, PT, PT, PT, UP0, 0x40, 0x0 ;  /* 0x000000000000781c */ /* 0x000fe20003f2e808 */
[----:B------:R-:W-:Y:S01]  /*174d0*/  IMAD R13, R2, UR6, R13 ;  /* 0x00000006020d7c24 */ /* 0x000fe2000f8e020d */
[----:B------:R-:W-:Y:S01]  /*174e0*/  ULDC UR6, c[0x0][0x610] ;  /* 0x0001840000067ab9 */ /* 0x000fe20000000800 */
[----:B------:R-:W-:Y:S02]  /*174f0*/  IMAD.MOV.U32 R2, RZ, RZ, 0x1 ;  /* 0x00000001ff027424 */ /* 0x000fe400078e00ff */
[----:B------:R-:W-:Y:S01]  /*17500*/  IMAD R7, R12, UR6, R7 ;  /* 0x000000060c077c24 */ /* 0x000fe2000f8e0207 */
[----:B------:R-:W-:Y:S02]  /*17510*/  ULDC UR6, c[0x0][0x600] ;  /* 0x0001800000067ab9 */ /* 0x000fe40000000800 */
[----:B------:R-:W-:-:S05]  /*17520*/  IMAD R4, R13, UR6, R4 ;  /* 0x000000060d047c24 */ /* 0x000fca000f8e0204 */
[----:B------:R-:W-:Y:S02]  /*17530*/  SEL R3, R4, R7, P0 ;  /* 0x0000000704037207 */ /* 0x000fe40000000000 */
[----:B------:R-:W-:-:S07]  /*17540*/  SEL R4, R7, R4, P1 ;  /* 0x0000000407047207 */ /* 0x000fce0000800000 */
.L_x_558:
[----:B------:R-:W-:Y:S05]  /*17550*/  BSYNC B1 ;  /* 0x0000000000017941 */ /* 0x000fea0003800000 */
.L_x_557:
[----:B------:R-:W-:-:S13]  /*17560*/  LOP3.LUT P0, RZ, R2, 0xff, RZ, 0xc0, !PT ;  /* 0x000000ff02ff7812 */ /* 0x000fda000780c0ff */
[----:B------:R-:W-:Y:S05]  /*17570*/  @P0 BRA `(.L_x_561) ;  /* 0xfffffff400100947 */ /* 0x000fea000383ffff */
[----:B------:R-:W-:Y:S05]  /*17580*/  BSYNC B0 ;  /* 0x0000000000007941 */ /* 0x000fea0003800000 */
.L_x_550:
[----:B------:R-:W-:-:S03]  /*17590*/  UMOV UR6, 0xffffffff ;  /* 0xffffffff00067882 */ /* 0x000fc60000000000 */
[----:B------:R-:W-:Y:S05]  /*175a0*/  BRA.DIV UR6, `(.L_x_562) ;  /* 0x00000006063c7947 */ /* 0x000fea000b800000 */
[----:B------:R-:W-:-:S13]  /*175b0*/  ELECT P6, URZ, PT ;  /* 0x00000000003f782f */ /* 0x000fda00038c0000 */
.L_x_577:
[----:B------:R-:W-:Y:S04]  /*175c0*/  BSSY B0, `(.L_x_563) ;  /* 0x0000035000007945 */ /* 0x000fe80003800000 */
[----:B------:R-:W-:Y:S05]  /*175d0*/  @!P6 BRA `(.L_x_564) ;  /* 0x0000000000cce947 */ /* 0x000fea0003800000 */
[----:B------:R-:W-:-:S04]  /*175e0*/  ULOP3.LUT UR6, UR40, 0x2, URZ, 0xfc, !UPT ;  /* 0x0000000228067892 */ /* 0x000fc8000f8efc3f */
[----:B------:R-:W-:-:S06]  /*175f0*/  UISETP.NE.AND UP0, UPT, UR6, 0x3, UPT ;  /* 0x000000030600788c */ /* 0x000fcc000bf05270 */
[----:B------:R-:W-:-:S13]  /*17600*/  PLOP3.LUT P0, PT, PT, PT, UP0, 0x80, 0x0 ;  /* 0x000000000000781c */ /* 0x000fda0003f0f008 */
[----:B------:R-:W-:Y:S05]  /*17610*/  @!P0 BRA `(.L_x_565) ;  /* 0x0000000000048947 */ /* 0x000fea0003800000 */
[----:B------:R-:W-:Y:S01]  /*17620*/  BPT.TRAP 0x1 ;  /* 0x000000040000795c */ /* 0x000fe20000300000 */
.L_x_565:
[----:B------:R-:W0:Y:S01]  /*17630*/  S2R R3, SR_CgaCtaId ;  /* 0x0000000000037919 */ /* 0x000e220000008800 */
[----:B------:R-:W-:-:S04]  /*17640*/  MOV R2, 0x400 ;  /* 0x0000040000027802 */ /* 0x000fc80000000f00 */
[----:B0-----:R-:W-:Y:S02]  /*17650*/  LEA R3, R3, R2, 0x18 ;  /* 0x0000000203037211 */ /* 0x001fe400078ec0ff */
[----:B------:R-:W-:-:S03]  /*17660*/  SHF.L.U32 R2, R0, 0x1f, RZ ;  /* 0x0000001f00027819 */ /* 0x000fc600000006ff */
[----:B------:R-:W-:-:S05]  /*17670*/  VIADD R3, R3, 0x28 ;  /* 0x0000002803037836 */ /* 0x000fca0000000000 */
[----:B------:R-:W-:-:S04]  /*17680*/  LEA R5, R6, R3, 0x3 ;  /* 0x0000000306057211 */ /* 0x000fc800078e18ff */
[----:B------:R-:W0:Y:S02]  /*17690*/  SYNCS.PHASECHK.TRANS64.TRYWAIT P0, [R5+URZ], R2 ;  /* 0x00000002050075a7 */ /* 0x000e24000800017f */
[----:B0-----:R-:W-:Y:S05]  /*176a0*/  @!P0 BRA `(.L_x_566) ;  /* 0x00000004001c8947 */ /* 0x001fea0003800000 */
.L_x_578:
[----:B------:R-:W-:-:S05]  /*176b0*/  VIADD R6, R6, 0x1 ;  /* 0x0000000106067836 */ /* 0x000fca0000000000 */
[----:B------:R-:W-:-:S04]  /*176c0*/  ISETP.NE.AND P0, PT, R6, 0x5, PT ;  /* 0x000000050600780c */ /* 0x000fc80003f05270 */
[----:B0-----:R-:W-:Y:S02]  /*176d0*/  SEL R5, RZ, 0x1, P0 ;  /* 0x00000001ff057807 */ /* 0x001fe40000000000 */
[----:B------:R-:W-:Y:S02]  /*176e0*/  SEL R6, R6, RZ, P0 ;  /* 0x000000ff06067207 */ /* 0x000fe40000000000 */
[----:B------:R-:W-:-:S03]  /*176f0*/  LOP3.LUT R5, R0, R5, RZ, 0x3c, !PT ;  /* 0x0000000500057212 */ /* 0x000fc600078e3cff */
[----:B------:R-:W-:Y:S01]  /*17700*/  IMAD R7, R6, 0x8, R3 ;  /* 0x0000000806077824 */ /* 0x000fe200078e0203 */
[----:B------:R-:W-:-:S04]  /*17710*/  SHF.L.U32 R0, R5, 0x1f, RZ ;  /* 0x0000001f05007819 */ /* 0x000fc800000006ff */
[----:B------:R-:W0:Y:S02]  /*17720*/  SYNCS.PHASECHK.TRANS64.TRYWAIT P0, [R7+URZ], R0 ;  /* 0x00000000070075a7 */ /* 0x000e24000800017f */
[----:B0-----:R-:W-:Y:S05]  /*17730*/  @!P0 BRA `(.L_x_567) ;  /* 0x00000004000c8947 */ /* 0x001fea0003800000 */
.L_x_579:
[----:B0-----:R-:W-:-:S05]  /*17740*/  VIADD R0, R6, 0x1 ;  /* 0x0000000106007836 */ /* 0x001fca0000000000 */
[----:B------:R-:W-:-:S04]  /*17750*/  ISETP.NE.AND P0, PT, R0, 0x5, PT ;  /* 0x000000050000780c */ /* 0x000fc80003f05270 */
[----:B------:R-:W-:Y:S02]  /*17760*/  SEL R2, RZ, 0x1, P0 ;  /* 0x00000001ff027807 */ /* 0x000fe40000000000 */
[----:B------:R-:W-:Y:S02]  /*17770*/  SEL R4, R0, RZ, P0 ;  /* 0x000000ff00047207 */ /* 0x000fe40000000000 */
[----:B------:R-:W-:-:S03]  /*17780*/  LOP3.LUT R5, R5, R2, RZ, 0x3c, !PT ;  /* 0x0000000205057212 */ /* 0x000fc600078e3cff */
[----:B------:R-:W-:Y:S01]  /*17790*/  IMAD R7, R4, 0x8, R3 ;  /* 0x0000000804077824 */ /* 0x000fe200078e0203 */
[----:B------:R-:W-:-:S04]  /*177a0*/  SHF.L.U32 R0, R5, 0x1f, RZ ;  /* 0x0000001f05007819 */ /* 0x000fc800000006ff */
[----:B------:R-:W0:Y:S02]  /*177b0*/  SYNCS.PHASECHK.TRANS64.TRYWAIT P0, [R7+URZ], R0 ;  /* 0x00000000070075a7 */ /* 0x000e24000800017f */
[----:B0-----:R-:W-:Y:S05]  /*177c0*/  @!P0 BRA `(.L_x_568) ;  /* 0x0000000000fc8947 */ /* 0x001fea0003800000 */
.L_x_580:
[----:B0-----:R-:W-:-:S05]  /*177d0*/  VIADD R0, R4, 0x1 ;  /* 0x0000000104007836 */ /* 0x001fca0000000000 */
[----:B------:R-:W-:-:S04]  /*177e0*/  ISETP.NE.AND P0, PT, R0, 0x5, PT ;  /* 0x000000050000780c */ /* 0x000fc80003f05270 */
[----:B------:R-:W-:Y:S02]  /*177f0*/  SEL R2, RZ, 0x1, P0 ;  /* 0x00000001ff027807 */ /* 0x000fe40000000000 */
[----:B------:R-:W-:Y:S02]  /*17800*/  SEL R4, R0, RZ, P0 ;  /* 0x000000ff00047207 */ /* 0x000fe40000000000 */
[----:B------:R-:W-:Y:S02]  /*17810*/  LOP3.LUT R5, R5, R2, RZ, 0x3c, !PT ;  /* 0x0000000205057212 */ /* 0x000fe400078e3cff */
[----:B------:R-:W-:Y:S02]  /*17820*/  LEA R7, R4, R3, 0x3 ;  /* 0x0000000304077211 */ /* 0x000fe400078e18ff */
[----:B------:R-:W-:-:S04]  /*17830*/  SHF.L.U32 R0, R5, 0x1f, RZ ;  /* 0x0000001f05007819 */ /* 0x000fc800000006ff */
[----:B------:R-:W0:Y:S02]  /*17840*/  SYNCS.PHASECHK.TRANS64.TRYWAIT P0, [R7+URZ], R0 ;  /* 0x00000000070075a7 */ /* 0x000e24000800017f */
[----:B0-----:R-:W-:Y:S05]  /*17850*/  @!P0 BRA `(.L_x_569) ;  /* 0x0000000000ec8947 */ /* 0x001fea0003800000 */
.L_x_581:
[----:B0-----:R-:W-:-:S05]  /*17860*/  VIADD R0, R4, 0x1 ;  /* 0x0000000104007836 */ /* 0x001fca0000000000 */
[----:B------:R-:W-:-:S04]  /*17870*/  ISETP.NE.AND P0, PT, R0, 0x5, PT ;  /* 0x000000050000780c */ /* 0x000fc80003f05270 */
[----:B------:R-:W-:Y:S02]  /*17880*/  SEL R2, RZ, 0x1, P0 ;  /* 0x00000001ff027807 */ /* 0x000fe40000000000 */
[----:B------:R-:W-:Y:S02]  /*17890*/  SEL R0, R0, RZ, P0 ;  /* 0x000000ff00007207 */ /* 0x000fe40000000000 */
[----:B------:R-:W-:-:S03]  /*178a0*/  LOP3.LUT R2, R5, R2, RZ, 0x3c, !PT ;  /* 0x0000000205027212 */ /* 0x000fc600078e3cff */
[----:B------:R-:W-:Y:S01]  /*178b0*/  IMAD R3, R0, 0x8, R3 ;  /* 0x0000000800037824 */ /* 0x000fe200078e0203 */
[----:B------:R-:W-:-:S07]  /*178c0*/  SHF.L.U32 R0, R2, 0x1f, RZ ;  /* 0x0000001f02007819 */ /* 0x000fce00000006ff */
.L_x_570:
[----:B0-----:R0:W1:Y:S02]  /*178d0*/  SYNCS.PHASECHK.TRANS64.TRYWAIT P0, [R3+URZ], R0 ;  /* 0x00000000030075a7 */ /* 0x001064000800017f */
[----:B-1----:R-:W-:Y:S05]  /*178e0*/  @!P0 NANOSLEEP.SYNCS 0x989680 ;  /* 0x009896800000895d */ /* 0x002fea0003900000 */
[----:B------:R-:W1:Y:S02]  /*178f0*/  @!P0 SYNCS.PHASECHK.TRANS64 P0, [R3+URZ], R0 ;  /* 0x00000000030085a7 */ /* 0x000e64000800007f */
[----:B-1----:R-:W-:Y:S05]  /*17900*/  @!P0 BRA `(.L_x_570) ;  /* 0xfffffffc00f08947 */ /* 0x002fea000383ffff */
.L_x_564:
[----:B------:R-:W-:Y:S05]  /*17910*/  BSYNC B0 ;  /* 0x0000000000007941 */ /* 0x000fea0003800000 */
.L_x_563:
[----:B------:R-:W-:Y:S05]  /*17920*/  EXIT ;  /* 0x000000000000794d */ /* 0x000fea0003800000 */
.L_x_21:
[----:B-1----:R1:W2:Y:S02]  /*17930*/  SYNCS.PHASECHK.TRANS64.TRYWAIT P1, [R4+URZ], R3 ;  /* 0x00000003040075a7 */ /* 0x0022a4000802017f */
[----:B--2---:R-:W-:Y:S05]  /*17940*/  @!P1 NANOSLEEP.SYNCS 0x989680 ;  /* 0x009896800000995d */ /* 0x004fea0003900000 */
[----:B------:R-:W2:Y:S02]  /*17950*/  @!P1 SYNCS.PHASECHK.TRANS64 P1, [R4+URZ], R3 ;  /* 0x00000003040095a7 */ /* 0x000ea4000802007f */
[----:B--2---:R-:W-:Y:S05]  /*17960*/  @!P1 BRA `(.L_x_21) ;  /* 0xfffffffc00f09947 */ /* 0x004fea000383ffff */
[----:B------:R-:W-:Y:S05]  /*17970*/  BRA `(.L_x_20) ;  /* 0xfffffe9c00687947 */ /* 0x000fea000383ffff */
.L_x_26:
[----:B-1----:R1:W2:Y:S02]  /*17980*/  SYNCS.PHASECHK.TRANS64.TRYWAIT P1, [R5+URZ], R6 ;  /* 0x00000006050075a7 */ /* 0x0022a4000802017f */
[----:B--2---:R-:W-:Y:S05]  /*17990*/  @!P1 NANOSLEEP.SYNCS 0x989680 ;  /* 0x009896800000995d */ /* 0x004fea0003900000 */
[----:B------:R-:W2:Y:S02]  /*179a0*/  @!P1 SYNCS.PHASECHK.TRANS64 P1, [R5+URZ], R6 ;  /* 0x00000006050095a7 */ /* 0x000ea4000802007f */
[----:B--2---:R-:W-:Y:S05]  /*179b0*/  @!P1 BRA `(.L_x_26) ;  /* 0xfffffffc00f09947 */ /* 0x004fea000383ffff */
[----:B------:R-:W-:Y:S05]  /*179c0*/  BRA `(.L_x_25) ;  /* 0xfffffeb000c87947 */ /* 0x000fea000383ffff */
.L_x_551:
[----:B------:R-:W-:Y:S01]  /*179d0*/  BSSY B1, `(.L_x_571) ;  /* 0x0000006000017945 */ /* 0x000fe20003800000 */
[----:B------:R-:W-:-:S07]  /*179e0*/  IMAD.MOV.U32 R15, RZ, RZ, -0x1 ;  /* 0xffffffffff0f7424 */ /* 0x000fce00078e00ff */
[----:B------:R-:W-:Y:S05]  /*179f0*/  WARPSYNC.COLLECTIVE R15, `(.L_x_572) ;  /* 0x000000000f0c7348 */ /* 0x000fea0003c00000 */
[----:B------:R-:W-:Y:S02]  /*17a00*/  ELECT P6, UR62, PT ;  /* 0x00000000003e782f */ /* 0x000fe400038c0000 */
[----:B------:R-:W-:Y:S01]  /*17a10*/  MOV R14, UR62 ;  /* 0x0000003e000e7c02 */ /* 0x000fe20008000f00 */
[----:B------:R-:W-:Y:S10]  /*17a20*/  ENDCOLLECTIVE ;  /* 0x000000000000791b */ /* 0x000ff40003800000 */
.L_x_572:
[----:B------:R-:W-:Y:S05]  /*17a30*/  BSYNC B1 ;  /* 0x0000000000017941 */ /* 0x000fea0003800000 */
.L_x_571:
[----:B------:R-:W-:Y:S05]  /*17a40*/  BRA `(.L_x_573) ;  /* 0xffffffec00e87947 */ /* 0x000fea000383ffff */
.L_x_554:
[----:B0-----:R0:W1:Y:S02]  /*17a50*/  SYNCS.PHASECHK.TRANS64.TRYWAIT P0, [R5+URZ+0x28], R14 ;  /* 0x0000280e050075a7 */ /* 0x001064000800017f */
[----:B-1----:R-:W-:Y:S05]  /*17a60*/  @!P0 NANOSLEEP.SYNCS 0x989680 ;  /* 0x009896800000895d */ /* 0x002fea0003900000 */
[----:B------:R-:W1:Y:S02]  /*17a70*/  @!P0 SYNCS.PHASECHK.TRANS64 P0, [R5+URZ+0x28], R14 ;  /* 0x0000280e050085a7 */ /* 0x000e64000800007f */
[----:B-1----:R-:W-:Y:S05]  /*17a80*/  @!P0 BRA `(.L_x_554) ;  /* 0xfffffffc00f08947 */ /* 0x002fea000383ffff */
[----:B------:R-:W-:Y:S05]  /*17a90*/  BRA `(.L_x_574) ;  /* 0xfffffff000207947 */ /* 0x000fea000383ffff */
.L_x_562:
[----:B------:R-:W-:Y:S01]  /*17aa0*/  BSSY B0, `(.L_x_575) ;  /* 0x0000006000007945 */ /* 0x000fe20003800000 */
[----:B------:R-:W-:-:S07]  /*17ab0*/  IMAD.MOV.U32 R15, RZ, RZ, -0x1 ;  /* 0xffffffffff0f7424 */ /* 0x000fce00078e00ff */
[----:B------:R-:W-:Y:S05]  /*17ac0*/  WARPSYNC.COLLECTIVE R15, `(.L_x_576) ;  /* 0x000000000f0c7348 */ /* 0x000fea0003c00000 */
[----:B------:R-:W-:Y:S02]  /*17ad0*/  ELECT P6, UR62, PT ;  /* 0x00000000003e782f */ /* 0x000fe400038c0000 */
[----:B------:R-:W-:Y:S01]  /*17ae0*/  MOV R14, UR62 ;  /* 0x0000003e000e7c02 */ /* 0x000fe20008000f00 */
[----:B------:R-:W-:Y:S10]  /*17af0*/  ENDCOLLECTIVE ;  /* 0x000000000000791b */ /* 0x000ff40003800000 */
.L_x_576:
[----:B------:R-:W-:Y:S05]  /*17b00*/  BSYNC B0 ;  /* 0x0000000000007941 */ /* 0x000fea0003800000 */
.L_x_575:
[----:B------:R-:W-:Y:S05]  /*17b10*/  BRA `(.L_x_577) ;  /* 0xfffffff800a87947 */ /* 0x000fea000383ffff */
.L_x_566:
[----:B0-----:R0:W1:Y:S02]  /*17b20*/  SYNCS.PHASECHK.TRANS64.TRYWAIT P0, [R5+URZ], R2 ;  /* 0x00000002050075a7 */ /* 0x001064000800017f */
[----:B-1----:R-:W-:Y:S05]  /*17b30*/  @!P0 NANOSLEEP.SYNCS 0x989680 ;  /* 0x009896800000895d */ /* 0x002fea0003900000 */
[----:B------:R-:W1:Y:S02]  /*17b40*/  @!P0 SYNCS.PHASECHK.TRANS64 P0, [R5+URZ], R2 ;  /* 0x00000002050085a7 */ /* 0x000e64000800007f */
[----:B-1----:R-:W-:Y:S05]  /*17b50*/  @!P0 BRA `(.L_x_566) ;  /* 0xfffffffc00f08947 */ /* 0x002fea000383ffff */
[----:B------:R-:W-:Y:S05]  /*17b60*/  BRA `(.L_x_578) ;  /* 0xfffffff800d07947 */ /* 0x000fea000383ffff */
.L_x_567:
[----:B0-----:R0:W1:Y:S02]  /*17b70*/  SYNCS.PHASECHK.TRANS64.TRYWAIT P0, [R7+URZ], R0 ;  /* 0x00000000070075a7 */ /* 0x001064000800017f */
[----:B-1----:R-:W-:Y:S05]  /*17b80*/  @!P0 NANOSLEEP.SYNCS 0x989680 ;  /* 0x009896800000895d */ /* 0x002fea0003900000 */
[----:B------:R-:W1:Y:S02]  /*17b90*/  @!P0 SYNCS.PHASECHK.TRANS64 P0, [R7+URZ], R0 ;  /* 0x00000000070085a7 */ /* 0x000e64000800007f */
[----:B-1----:R-:W-:Y:S05]  /*17ba0*/  @!P0 BRA `(.L_x_567) ;  /* 0xfffffffc00f08947 */ /* 0x002fea000383ffff */
[----:B------:R-:W-:Y:S05]  /*17bb0*/  BRA `(.L_x_579) ;  /* 0xfffffff800e07947 */ /* 0x000fea000383ffff */
.L_x_568:
[----:B0-----:R0:W1:Y:S02]  /*17bc0*/  SYNCS.PHASECHK.TRANS64.TRYWAIT P0, [R7+URZ], R0 ;  /* 0x00000000070075a7 */ /* 0x001064000800017f */
[----:B-1----:R-:W-:Y:S05]  /*17bd0*/  @!P0 NANOSLEEP.SYNCS 0x989680 ;  /* 0x009896800000895d */ /* 0x002fea0003900000 */
[----:B------:R-:W1:Y:S02]  /*17be0*/  @!P0 SYNCS.PHASECHK.TRANS64 P0, [R7+URZ], R0 ;  /* 0x00000000070085a7 */ /* 0x000e64000800007f */
[----:B-1----:R-:W-:Y:S05]  /*17bf0*/  @!P0 BRA `(.L_x_568) ;  /* 0xfffffffc00f08947 */ /* 0x002fea000383ffff */
[----:B------:R-:W-:Y:S05]  /*17c00*/  BRA `(.L_x_580) ;  /* 0xfffffff800f07947 */ /* 0x000fea000383ffff */
.L_x_569:
[----:B0-----:R0:W1:Y:S02]  /*17c10*/  SYNCS.PHASECHK.TRANS64.TRYWAIT P0, [R7+URZ], R0 ;  /* 0x00000000070075a7 */ /* 0x001064000800017f */
[----:B-1----:R-:W-:Y:S05]  /*17c20*/  @!P0 NANOSLEEP.SYNCS 0x989680 ;  /* 0x009896800000895d */ /* 0x002fea0003900000 */
[----:B------:R-:W1:Y:S02]  /*17c30*/  @!P0 SYNCS.PHASECHK.TRANS64 P0, [R7+URZ], R0 ;  /* 0x00000000070085a7 */ /* 0x000e64000800007f */
[----:B-1----:R-:W-:Y:S05]  /*17c40*/  @!P0 BRA `(.L_x_569) ;  /* 0xfffffffc00f08947 */ /* 0x002fea000383ffff */
[----:B------:R-:W-:Y:S05]  /*17c50*/  BRA `(.L_x_581) ;  /* 0xfffffffc00007947 */ /* 0x000fea000383ffff */
.L_x_582:
[----:B------:R-:W-:-:S00]  /*17c60*/  BRA `(.L_x_582) ;  /* 0xfffffffc00fc7947 */ /* 0x000fc0000383ffff */
[----:B------:R-:W-:-:S00]  /*17c70*/  NOP ;  /* 0x0000000000007918 */ /* 0x000fc00000000000 */
        /* <DEDUP_REMOVED lines=8> */
.L_x_583:


//--------------------- .nv.global.init           --------------------------
	.section	.nv.global.init,"aw",@progbits
.nv.global.init:
	.type		$str$22,@object
	.size		$str$22,($str$23 - $str$22)
$str$22:
        /*0000*/ 	.byte	0x6b, 0x5f, 0x74, 0x69, 0x6c, 0x65, 0x5f, 0x63, 0x6f, 0x75, 0x6e, 0x74, 0x20, 0x3e, 0x3d, 0x20
        /*0010*/ 	.byte	0x31, 0x00
	.type		$str$23,@object
	.size		$str$23,(__unnamed_1 - $str$23)
$str$23:
        /*0012*/ 	.byte	0x2f, 0x74, 0x6d, 0x70, 0x2f, 0x63, 0x75, 0x74, 0x6c, 0x61, 0x73, 0x73, 0x5f, 0x73, 0x77, 0x65
        /*0022*/ 	.byte	0x65, 0x70, 0x5f, 0x73, 0x72, 0x63, 0x2f, 0x69, 0x6e, 0x63, 0x6c, 0x75, 0x64, 0x65, 0x2f, 0x63
        /*0032*/ 	.byte	0x75, 0x74, 0x6c, 0x61, 0x73, 0x73, 0x2f, 0x67, 0x65, 0x6d, 0x6d, 0x2f, 0x63, 0x6f, 0x6c, 0x6c
        /*0042*/ 	.byte	0x65, 0x63, 0x74, 0x69, 0x76, 0x65, 0x2f, 0x73, 0x6d, 0x39, 0x30, 0x5f, 0x6d, 0x6d, 0x61, 0x5f
        /*0052*/ 	.byte	0x74, 0x6d, 0x61, 0x5f, 0x67, 0x6d, 0x6d, 0x61, 0x5f, 0x73, 0x73, 0x5f, 0x77, 0x61, 0x72, 0x70
        /*0062*/ 	.byte	0x73, 0x70, 0x65, 0x63, 0x69, 0x61, 0x6c, 0x69, 0x7a, 0x65, 0x64, 0x2e, 0x68, 0x70, 0x70, 0x00
	.type		__unnamed_1,@object
	.size		__unnamed_1,(.L_0 - __unnamed_1)
__unnamed_1:
        /* <DEDUP_REMOVED lines=181> */
        /*0bc2*/ 	.byte	0x65, 0x6e, 0x74, 0x69, 0x74, 0x79, 0x5d, 0x00
.L_0:


//--------------------- .nv.shared._ZN7cutlass13device_kernelINS_4gemm6kernel13GemmUniversalIN4cute5tupleIJiiiiEEENS1_10collective13CollectiveMmaINS1_34MainloopSm90TmaGmmaWarpSpecializedILi5ENS5_IJNS4_1CILi2EEENSA_ILi1EEESC_EEENS1_35KernelTmaWarpSpecializedCooperativeEEENS5_IJNSA_ILi256EEESG_NSA_ILi32EEEEEENS_6half_tENS5_IJlSC_lEEESJ_SK_NS4_8TiledMMAINS4_8MMA_AtomIJNS4_4SM904GMMA26MMA_64x256x16_F32F16F16_SSILNSO_5MajorE0ELSQ_0ELNSO_7ScaleInE1ELSR_1EEEEEENS4_6LayoutISD_NS5_IJSC_NSA_ILi0EEESV_EEEEENS5_IJNS4_10UnderscoreESY_SY_EEEEENS4_13SM90_TMA_LOADENS4_14ComposedLayoutINS4_7SwizzleILi2ELi4ELi3EEENS4_18smem_ptr_flag_bitsILi16EEENSU_INS5_IJNSA_ILi8EEESH_EEENS5_IJSH_SC_EEEEEEEvNS4_8identityENS4_23SM90_TMA_LOAD_MULTICASTES1B_vS1C_EENS_8epilogue10collective6detail29Sm90TmaWarpSpecializedAdapterINS1G_15DefaultEpilogueISJ_SK_SK_NS1F_6thread17LinearCombinationISJ_Li1EffLNS1K_9ScaleType4KindE0ELNS_15FloatRoundStyleE2ESJ_EENS1_15EpilogueDefaultEEEEEvvEEEEvNT_6ParamsE --------------------------
	.section	.nv.shared._ZN7cutlass13device_kernelINS_4gemm6kernel13GemmUniversalIN4cute5tupleIJiiiiEEENS1_10collective13CollectiveMmaINS1_34MainloopSm90TmaGmmaWarpSpecializedILi5ENS5_IJNS4_1CILi2EEENSA_ILi1EEESC_EEENS1_35KernelTmaWarpSpecializedCooperativeEEENS5_IJNSA_ILi256EEESG_NSA_ILi32EEEEEENS_6half_tENS5_IJlSC_lEEESJ_SK_NS4_8TiledMMAINS4_8MMA_AtomIJNS4_4SM904GMMA26MMA_64x256x16_F32F16F16_SSILNSO_5MajorE0ELSQ_0ELNSO_7ScaleInE1ELSR_1EEEEEENS4_6LayoutISD_NS5_IJSC_NSA_ILi0EEESV_EEEEENS5_IJNS4_10UnderscoreESY_SY_EEEEENS4_13SM90_TMA_LOADENS4_14ComposedLayoutINS4_7SwizzleILi2ELi4ELi3EEENS4_18smem_ptr_flag_bitsILi16EEENSU_INS5_IJNSA_ILi8EEESH_EEENS5_IJSH_SC_EEEEEEEvNS4_8identityENS4_23SM90_TMA_LOAD_MULTICASTES1B_vS1C_EENS_8epilogue10collective6detail29Sm90TmaWarpSpecializedAdapterINS1G_15DefaultEpilogueISJ_SK_SK_NS1F_6thread17LinearCombinationISJ_Li1EffLNS1K_9ScaleType4KindE0ELNS_15FloatRoundStyleE2ESJ_EENS1_15EpilogueDefaultEEEEEvvEEEEvNT_6ParamsE,"aw",@nobits
	.sectionflags	@""
	.align	16
	.zero		1024


//--------------------- .nv.shared.reserved.0     --------------------------
	.section	.nv.shared.reserved.0,"aw",@nobits
	.weak		__nv_reservedSMEM_offset_0_alias
	.size		__nv_reservedSMEM_offset_0_alias, 0, 0
	.other		__nv_reservedSMEM_offset_0_alias,@"STO_CUDA_RESERVED_SHARED STV_DEFAULT"
__nv_reservedSMEM_offset_0_alias:
	.zero		0


//--------------------- .nv.global                --------------------------
	.section	.nv.global,"aw",@nobits
.nv.global:
	.type		_ZN39_INTERNAL_a1cafc1d_4_k_cu_a3231feb_41454cute1_E,@object
	.size		_ZN39_INTERNAL_a1cafc1d_4_k_cu_a3231feb_41454cute1_E,(_ZN39_INTERNAL_a1cafc1d_4_k_cu_a3231feb_41454cuda3std3__45__cpo6cbeginE - _ZN39_INTERNAL_a1cafc1d_4_k_cu_a3231feb_41454cute1_E)
_ZN39_INTERNAL_a1cafc1d_4_k_cu_a3231feb_41454cute1_E:
	.zero		1
	.type		_ZN39_INTERNAL_a1cafc1d_4_k_cu_a3231feb_41454cuda3std3__45__cpo6cbeginE,@object
	.size		_ZN39_INTERNAL_a1cafc1d_4_k_cu_a3231feb_41454cuda3std3__45__cpo6cbeginE,(_ZN39_INTERNAL_a1cafc1d_4_k_cu_a3231feb_41454cuda3std3__48in_placeE - _ZN39_INTERNAL_a1cafc1d_4_k_cu_a3231feb_41454cuda3std3__45__cpo6cbeginE)
_ZN39_INTERNAL_a1cafc1d_4_k_cu_a3231feb_41454cuda3std3__45__cpo6cbeginE:
	.zero		1
	.type		_ZN39_INTERNAL_a1cafc1d_4_k_cu_a3231feb_41454cuda3std3__48in_placeE,@object
	.size		_ZN39_INTERNAL_a1cafc1d_4_k_cu_a3231feb_41454cuda3std3__48in_placeE,(_ZN39_INTERNAL_a1cafc1d_4_k_cu_a3231feb_41454cuda3std6ranges3__45__cpo9iter_moveE - _ZN39_INTERNAL_a1cafc1d_4_k_cu_a3231feb_41454cuda3std3__48in_placeE)
_ZN39_INTERNAL_a1cafc1d_4_k_cu_a3231feb_41454cuda3std3__48in_placeE:
	.zero		1
	.type		_ZN39_INTERNAL_a1cafc1d_4_k_cu_a3231feb_41454cuda3std6ranges3__45__cpo9iter_moveE,@object
	.size		_ZN39_INTERNAL_a1cafc1d_4_k_cu_a3231feb_41454cuda3std6ranges3__45__cpo9iter_moveE,(_ZN39_INTERNAL_a1cafc1d_4_k_cu_a3231feb_41454cuda3std3__45__cpo5beginE - _ZN39_INTERNAL_a1cafc1d_4_k_cu_a3231feb_41454cuda3std6ranges3__45__cpo9iter_moveE)
_ZN39_INTERNAL_a1cafc1d_4_k_cu_a3231feb_41454cuda3std6ranges3__45__cpo9iter_moveE:
	.zero		1
	.type		_ZN39_INTERNAL_a1cafc1d_4_k_cu_a3231feb_41454cuda3std3__45__cpo5beginE,@object
	.size		_ZN39_INTERNAL_a1cafc1d_4_k_cu_a3231feb_41454cuda3std3__45__cpo5beginE,(_ZN39_INTERNAL_a1cafc1d_4_k_cu_a3231feb_41454cuda3std3__441_GLOBAL__N__a1cafc1d_4_k_cu_a3231feb_41456ignoreE - _ZN39_INTERNAL_a1cafc1d_4_k_cu_a3231feb_41454cuda3std3__45__cpo5beginE)
_ZN39_INTERNAL_a1cafc1d_4_k_cu_a3231feb_41454cuda3std3__45__cpo5beginE:
	.zero		1
	.type		_ZN39_INTERNAL_a1cafc1d_4_k_cu_a3231feb_41454cuda3std3__441_GLOBAL__N__a1cafc1d_4_k_cu_a3231feb_41456ignoreE,@object
	.size		_ZN39_INTERNAL_a1cafc1d_4_k_cu_a3231feb_41454cuda3std3__441_GLOBAL__N__a1cafc1d_4_k_cu_a3231feb_41456ignoreE,(_ZN39_INTERNAL_a1cafc1d_4_k_cu_a3231feb_41454cute7productE - _ZN39_INTERNAL_a1cafc1d_4_k_cu_a3231feb_41454cuda3std3__441_GLOBAL__N__a1cafc1d_4_k_cu_a3231feb_41456ignoreE)
_ZN39_INTERNAL_a1cafc1d_4_k_cu_a3231feb_41454cuda3std3__441_GLOBAL__N__a1cafc1d_4_k_cu_a3231feb_41456ignoreE:
	.zero		1
	.type		_ZN39_INTERNAL_a1cafc1d_4_k_cu_a3231feb_41454cute7productE,@object
	.size		_ZN39_INTERNAL_a1cafc1d_4_k_cu_a3231feb_41454cute7productE,(_ZN39_INTERNAL_a1cafc1d_4_k_cu_a3231feb_41454cuda3std3__45__cpo3endE - _ZN39_INTERNAL_a1cafc1d_4_k_cu_a3231feb_41454cute7productE)
_ZN39_INTERNAL_a1cafc1d_4_k_cu_a3231feb_41454cute7productE:
	.zero		1
	.type		_ZN39_INTERNAL_a1cafc1d_4_k_cu_a3231feb_41454cuda3std3__45__cpo3endE,@object
	.size		_ZN39_INTERNAL_a1cafc1d_4_k_cu_a3231feb_41454cuda3std3__45__cpo3endE,(_ZN39_INTERNAL_a1cafc1d_4_k_cu_a3231feb_41454cuda3std3__419piecewise_constructE - _ZN39_INTERNAL_a1cafc1d_4_k_cu_a3231feb_41454cuda3std3__45__cpo3endE)
_ZN39_INTERNAL_a1cafc1d_4_k_cu_a3231feb_41454cuda3std3__45__cpo3endE:
	.zero		1
	.type		_ZN39_INTERNAL_a1cafc1d_4_k_cu_a3231feb_41454cuda3std3__419piecewise_constructE,@object
	.size		_ZN39_INTERNAL_a1cafc1d_4_k_cu_a3231feb_41454cuda3std3__419piecewise_constructE,(_ZN39_INTERNAL_a1cafc1d_4_k_cu_a3231feb_41454cuda3std3__45__cpo4cendE - _ZN39_INTERNAL_a1cafc1d_4_k_cu_a3231feb_41454cuda3std3__419piecewise_constructE)
_ZN39_INTERNAL_a1cafc1d_4_k_cu_a3231feb_41454cuda3std3__419piecewise_constructE:
	.zero		1
	.type		_ZN39_INTERNAL_a1cafc1d_4_k_cu_a3231feb_41454cuda3std3__45__cpo4cendE,@object
	.size		_ZN39_INTERNAL_a1cafc1d_4_k_cu_a3231feb_41454cuda3std3__45__cpo4cendE,(_ZN39_INTERNAL_a1cafc1d_4_k_cu_a3231feb_41454cuda3std6ranges3__45__cpo4swapE - _ZN39_INTERNAL_a1cafc1d_4_k_cu_a3231feb_41454cuda3std3__45__cpo4cendE)
_ZN39_INTERNAL_a1cafc1d_4_k_cu_a3231feb_41454cuda3std3__45__cpo4cendE:
	.zero		1
	.type		_ZN39_INTERNAL_a1cafc1d_4_k_cu_a3231feb_41454cuda3std6ranges3__45__cpo4swapE,@object
	.size		_ZN39_INTERNAL_a1cafc1d_4_k_cu_a3231feb_41454cuda3std6ranges3__45__cpo4swapE,(.L_8 - _ZN39_INTERNAL_a1cafc1d_4_k_cu_a3231feb_41454cuda3std6ranges3__45__cpo4swapE)
_ZN39_INTERNAL_a1cafc1d_4_k_cu_a3231feb_41454cuda3std6ranges3__45__cpo4swapE:
	.zero		1
.L_8:


//--------------------- .nv.constant0._ZN7cutlass13device_kernelINS_4gemm6kernel13GemmUniversalIN4cute5tupleIJiiiiEEENS1_10collective13CollectiveMmaINS1_34MainloopSm90TmaGmmaWarpSpecializedILi5ENS5_IJNS4_1CILi2EEENSA_ILi1EEESC_EEENS1_35KernelTmaWarpSpecializedCooperativeEEENS5_IJNSA_ILi256EEESG_NSA_ILi32EEEEEENS_6half_tENS5_IJlSC_lEEESJ_SK_NS4_8TiledMMAINS4_8MMA_AtomIJNS4_4SM904GMMA26MMA_64x256x16_F32F16F16_SSILNSO_5MajorE0ELSQ_0ELNSO_7ScaleInE1ELSR_1EEEEEENS4_6LayoutISD_NS5_IJSC_NSA_ILi0EEESV_EEEEENS5_IJNS4_10UnderscoreESY_SY_EEEEENS4_13SM90_TMA_LOADENS4_14ComposedLayoutINS4_7SwizzleILi2ELi4ELi3EEENS4_18smem_ptr_flag_bitsILi16EEENSU_INS5_IJNSA_ILi8EEESH_EEENS5_IJSH_SC_EEEEEEEvNS4_8identityENS4_23SM90_TMA_LOAD_MULTICASTES1B_vS1C_EENS_8epilogue10collective6detail29Sm90TmaWarpSpecializedAdapterINS1G_15DefaultEpilogueISJ_SK_SK_NS1F_6thread17LinearCombinationISJ_Li1EffLNS1K_9ScaleType4KindE0ELNS_15FloatRoundStyleE2ESJ_EENS1_15EpilogueDefaultEEEEEvvEEEEvNT_6ParamsE --------------------------
	.section	.nv.constant0._ZN7cutlass13device_kernelINS_4gemm6kernel13GemmUniversalIN4cute5tupleIJiiiiEEENS1_10collective13CollectiveMmaINS1_34MainloopSm90TmaGmmaWarpSpecializedILi5ENS5_IJNS4_1CILi2EEENSA_ILi1EEESC_EEENS1_35KernelTmaWarpSpecializedCooperativeEEENS5_IJNSA_ILi256EEESG_NSA_ILi32EEEEEENS_6half_tENS5_IJlSC_lEEESJ_SK_NS4_8TiledMMAINS4_8MMA_AtomIJNS4_4SM904GMMA26MMA_64x256x16_F32F16F16_SSILNSO_5MajorE0ELSQ_0ELNSO_7ScaleInE1ELSR_1EEEEEENS4_6LayoutISD_NS5_IJSC_NSA_ILi0EEESV_EEEEENS5_IJNS4_10UnderscoreESY_SY_EEEEENS4_13SM90_TMA_LOADENS4_14ComposedLayoutINS4_7SwizzleILi2ELi4ELi3EEENS4_18smem_ptr_flag_bitsILi16EEENSU_INS5_IJNSA_ILi8EEESH_EEENS5_IJSH_SC_EEEEEEEvNS4_8identityENS4_23SM90_TMA_LOAD_MULTICASTES1B_vS1C_EENS_8epilogue10collective6detail29Sm90TmaWarpSpecializedAdapterINS1G_15DefaultEpilogueISJ_SK_SK_NS1F_6thread17LinearCombinationISJ_Li1EffLNS1K_9ScaleType4KindE0ELNS_15FloatRoundStyleE2ESJ_EENS1_15EpilogueDefaultEEEEEvvEEEEvNT_6ParamsE,"a",@progbits
	.sectionflags	@""
	.align	4
.nv.constant0._ZN7cutlass13device_kernelINS_4gemm6kernel13GemmUniversalIN4cute5tupleIJiiiiEEENS1_10collective13CollectiveMmaINS1_34MainloopSm90TmaGmmaWarpSpecializedILi5ENS5_IJNS4_1CILi2EEENSA_ILi1EEESC_EEENS1_35KernelTmaWarpSpecializedCooperativeEEENS5_IJNSA_ILi256EEESG_NSA_ILi32EEEEEENS_6half_tENS5_IJlSC_lEEESJ_SK_NS4_8TiledMMAINS4_8MMA_AtomIJNS4_4SM904GMMA26MMA_64x256x16_F32F16F16_SSILNSO_5MajorE0ELSQ_0ELNSO_7ScaleInE1ELSR_1EEEEEENS4_6LayoutISD_NS5_IJSC_NSA_ILi0EEESV_EEEEENS5_IJNS4_10UnderscoreESY_SY_EEEEENS4_13SM90_TMA_LOADENS4_14ComposedLayoutINS4_7SwizzleILi2ELi4ELi3EEENS4_18smem_ptr_flag_bitsILi16EEENSU_INS5_IJNSA_ILi8EEESH_EEENS5_IJSH_SC_EEEEEEEvNS4_8identityENS4_23SM90_TMA_LOAD_MULTICASTES1B_vS1C_EENS_8epilogue10collective6detail29Sm90TmaWarpSpecializedAdapterINS1G_15DefaultEpilogueISJ_SK_SK_NS1F_6thread17LinearCombinationISJ_Li1EffLNS1K_9ScaleType4KindE0ELNS_15FloatRoundStyleE2ESJ_EENS1_15EpilogueDefaultEEEEEvvEEEEvNT_6ParamsE:
	.zero		1664


//--------------------- SYMBOLS --------------------------

	.type		.nv.reservedSmem.offset0,@object
	.size		.nv.reservedSmem.offset0,0x4
	.type		__assertfail,@function
